def matmul_kernel(
    a_ptr,
    b_ptr,
    c_ptr,
    M,
    N,
    K,
    stride_am,
    stride_ak,
    stride_bk,
    stride_bn,
    stride_cm,
    stride_cn,
    BLOCK_M: tl.constexpr,
    BLOCK_N: tl.constexpr,
    BLOCK_K: tl.constexpr,
    GROUP_M: tl.constexpr,
):
    pid = tl.program_id(axis=0)
    num_pid_m = tl.cdiv(M, BLOCK_M)
    num_pid_n = tl.cdiv(N, BLOCK_N)
    num_pid_in_group = GROUP_M * num_pid_n
    group_id = pid // num_pid_in_group
    first_pid_m = group_id * GROUP_M
    group_size_m = min(num_pid_m - first_pid_m, GROUP_M)
    pid_m = first_pid_m + ((pid % num_pid_in_group) % group_size_m)
    pid_n = (pid % num_pid_in_group) // group_size_m

    offs_am = (pid_m * BLOCK_M + tl.arange(0, BLOCK_M)) % M
    offs_bn = (pid_n * BLOCK_N + tl.arange(0, BLOCK_N)) % N
    offs_k = tl.arange(0, BLOCK_K)
    a_ptrs = a_ptr + offs_am[:, None] * stride_am + offs_k[None, :] * stride_ak
    b_ptrs = b_ptr + offs_k[:, None] * stride_bk + offs_bn[None, :] * stride_bn

    acc = tl.zeros((BLOCK_M, BLOCK_N), dtype=tl.float32)
    for kk in range(0, tl.cdiv(K, BLOCK_K)):
        a = tl.load(a_ptrs, mask=offs_k[None, :] < K - kk * BLOCK_K, other=0.0)
        b = tl.load(b_ptrs, mask=offs_k[:, None] < K - kk * BLOCK_K, other=0.0)
        acc = tl.dot(a, b, acc)
        a_ptrs += BLOCK_K * stride_ak
        b_ptrs += BLOCK_K * stride_bk

    c = acc.to(c_ptr.dtype.element_ty)
    offs_cm = pid_m * BLOCK_M + tl.arange(0, BLOCK_M)
    offs_cn = pid_n * BLOCK_N + tl.arange(0, BLOCK_N)
    c_ptrs = c_ptr + offs_cm[:, None] * stride_cm + offs_cn[None, :] * stride_cn
    mask = (offs_cm[:, None] < M) & (offs_cn[None, :] < N)
    tl.store(c_ptrs, c, mask=mask)

# config = {"BLOCK_K": 64, "BLOCK_M": 256, "BLOCK_N": 32, "GROUP_M": 8, "arch": "sm_100", "dtype": "bf16", "num_ctas": 1, "num_stages": 3, "num_warps": 8}
# arch = sm_100


// ===== COMPILED SASS (sm_100a) =====

	.target	sm_100a

	.elftype	@"ET_EXEC"


//--------------------- .note.nv.tkinfo           --------------------------
	.section	.note.nv.tkinfo,"",@"SHT_NOTE"
	.sectionflags	@"SHF_NOTE_NV_TKINFO"
	.tkinfo
        /*0018*/ 	.word	0x00000081
        /*0030*/ 	.string	""
        /*0030*/ 	.string	"ptxas-blackwell"
        /*0030*/ 	.string	"Cuda compilation tools, release 12.9, V12.9.86"
        /*0030*/ 	.string	"Build cuda_12.9.r12.9/compiler.36037853_0"
        /*0030*/ 	.string	"-v  -suppress-debug-info  -lineinfo  -arch sm_100a "



//--------------------- .note.nv.cuver            --------------------------
	.section	.note.nv.cuver,"",@"SHT_NOTE"
	.sectionflags	@"SHF_NOTE_NV_CUVER"
        /*0018*/ 	.short	0x0001
        /*001a*/ 	.short	0x0064
        /*001c*/ 	.short	0x0001
        /*001e*/ 	.short	0x0000
        /*0020*/ 	.short	0x0001
        /*0022*/ 	.short	0x0000


//--------------------- .nv.info                  --------------------------
	.section	.nv.info,"",@"SHT_CUDA_INFO"
	.align	4


	//----- nvinfo : EIATTR_REGCOUNT
	.align		4
        /*0000*/ 	.byte	0x04, 0x2f
        /*0002*/ 	.short	(.L_4 - .L_3)
	.align		4
.L_3:
        /*0004*/ 	.word	index@(matmul_kernel)
        /*0008*/ 	.word	0x000000e5


	//----- nvinfo : EIATTR_FRAME_SIZE
	.align		4
.L_4:
        /*000c*/ 	.byte	0x04, 0x11
        /*000e*/ 	.short	(.L_6 - .L_5)
	.align		4
.L_5:
        /*0010*/ 	.word	index@($__internal_2_$__cuda_sm10x_tcgen05_guardrail_trap_unallocated_columns_being_dealloced)
        /*0014*/ 	.word	0x00000000


	//----- nvinfo : EIATTR_FRAME_SIZE
	.align		4
.L_6:
        /*0018*/ 	.byte	0x04, 0x11
        /*001a*/ 	.short	(.L_8 - .L_7)
	.align		4
.L_7:
        /*001c*/ 	.word	index@($__internal_1_$__cuda_sm10x_tcgen05_guardrail_trap_phase_invalid_during_alloc)
        /*0020*/ 	.word	0x00000000


	//----- nvinfo : EIATTR_FRAME_SIZE
	.align		4
.L_8:
        /*0024*/ 	.byte	0x04, 0x11
        /*0026*/ 	.short	(.L_10 - .L_9)
	.align		4
.L_9:
        /*0028*/ 	.word	index@($__internal_0_$__cuda_sm10x_tcgen05_guardrail_trap_col_being_dealloced_not_returned_by_alloc)
        /*002c*/ 	.word	0x00000000


	//----- nvinfo : EIATTR_FRAME_SIZE
	.align		4
.L_10:
        /*0030*/ 	.byte	0x04, 0x11
        /*0032*/ 	.short	(.L_12 - .L_11)
	.align		4
.L_11:
        /*0034*/ 	.word	index@(matmul_kernel)
        /*0038*/ 	.word	0x00000000


	//----- nvinfo : EIATTR_MIN_STACK_SIZE
	.align		4
.L_12:
        /*003c*/ 	.byte	0x04, 0x12
        /*003e*/ 	.short	(.L_14 - .L_13)
	.align		4
.L_13:
        /*0040*/ 	.word	index@(matmul_kernel)
        /*0044*/ 	.word	0x00000000
.L_14:


//--------------------- .nv.info.matmul_kernel    --------------------------
	.section	.nv.info.matmul_kernel,"",@"SHT_CUDA_INFO"
	.sectionflags	@""
	.align	4


	//----- nvinfo : EIATTR_CUDA_API_VERSION
	.align		4
        /*0000*/ 	.byte	0x04, 0x37
        /*0002*/ 	.short	(.L_16 - .L_15)
.L_15:
        /*0004*/ 	.word	0x00000081


	//----- nvinfo : EIATTR_KPARAM_INFO
	.align		4
.L_16:
        /*0008*/ 	.byte	0x04, 0x17
        /*000a*/ 	.short	(.L_18 - .L_17)
.L_17:
        /*000c*/ 	.word	0x00000000
        /*0010*/ 	.short	0x000d
        /*0012*/ 	.short	0x0048
        /*0014*/ 	.byte	0x00, 0xf4, 0x21, 0x00


	//----- nvinfo : EIATTR_KPARAM_INFO
	.align		4
.L_18:
        /*0018*/ 	.byte	0x04, 0x17
        /*001a*/ 	.short	(.L_20 - .L_19)
.L_19:
        /*001c*/ 	.word	0x00000000
        /*0020*/ 	.short	0x000c
        /*0022*/ 	.short	0x0040
        /*0024*/ 	.byte	0x00, 0xf4, 0x21, 0x00


	//----- nvinfo : EIATTR_KPARAM_INFO
	.align		4
.L_20:
        /*0028*/ 	.byte	0x04, 0x17
        /*002a*/ 	.short	(.L_22 - .L_21)
.L_21:
        /*002c*/ 	.word	0x00000000
        /*0030*/ 	.short	0x000b
        /*0032*/ 	.short	0x0038
        /*0034*/ 	.byte	0x00, 0xf0, 0x11, 0x00


	//----- nvinfo : EIATTR_KPARAM_INFO
	.align		4
.L_22:
        /*0038*/ 	.byte	0x04, 0x17
        /*003a*/ 	.short	(.L_24 - .L_23)
.L_23:
        /*003c*/ 	.word	0x00000000
        /*0040*/ 	.short	0x000a
        /*0042*/ 	.short	0x0034
        /*0044*/ 	.byte	0x00, 0xf0, 0x11, 0x00


	//----- nvinfo : EIATTR_KPARAM_INFO
	.align		4
.L_24:
        /*0048*/ 	.byte	0x04, 0x17
        /*004a*/ 	.short	(.L_26 - .L_25)
.L_25:
        /*004c*/ 	.word	0x00000000
        /*0050*/ 	.short	0x0009
        /*0052*/ 	.short	0x0030
        /*0054*/ 	.byte	0x00, 0xf0, 0x11, 0x00


	//----- nvinfo : EIATTR_KPARAM_INFO
	.align		4
.L_26:
        /*0058*/ 	.byte	0x04, 0x17
        /*005a*/ 	.short	(.L_28 - .L_27)
.L_27:
        /*005c*/ 	.word	0x00000000
        /*0060*/ 	.short	0x0008
        /*0062*/ 	.short	0x002c
        /*0064*/ 	.byte	0x00, 0xf0, 0x11, 0x00


	//----- nvinfo : EIATTR_KPARAM_INFO
	.align		4
.L_28:
        /*0068*/ 	.byte	0x04, 0x17
        /*006a*/ 	.short	(.L_30 - .L_29)
.L_29:
        /*006c*/ 	.word	0x00000000
        /*0070*/ 	.short	0x0007
        /*0072*/ 	.short	0x0028
        /*0074*/ 	.byte	0x00, 0xf0, 0x11, 0x00


	//----- nvinfo : EIATTR_KPARAM_INFO
	.align		4
.L_30:
        /*0078*/ 	.byte	0x04, 0x17
        /*007a*/ 	.short	(.L_32 - .L_31)
.L_31:
        /*007c*/ 	.word	0x00000000
        /*0080*/ 	.short	0x0006
        /*0082*/ 	.short	0x0024
        /*0084*/ 	.byte	0x00, 0xf0, 0x11, 0x00


	//----- nvinfo : EIATTR_KPARAM_INFO
	.align		4
.L_32:
        /*0088*/ 	.byte	0x04, 0x17
        /*008a*/ 	.short	(.L_34 - .L_33)
.L_33:
        /*008c*/ 	.word	0x00000000
        /*0090*/ 	.short	0x0005
        /*0092*/ 	.short	0x0020
        /*0094*/ 	.byte	0x00, 0xf0, 0x11, 0x00


	//----- nvinfo : EIATTR_KPARAM_INFO
	.align		4
.L_34:
        /*0098*/ 	.byte	0x04, 0x17
        /*009a*/ 	.short	(.L_36 - .L_35)
.L_35:
        /*009c*/ 	.word	0x00000000
        /*00a0*/ 	.short	0x0004
        /*00a2*/ 	.short	0x001c
        /*00a4*/ 	.byte	0x00, 0xf0, 0x11, 0x00


	//----- nvinfo : EIATTR_KPARAM_INFO
	.align		4
.L_36:
        /*00a8*/ 	.byte	0x04, 0x17
        /*00aa*/ 	.short	(.L_38 - .L_37)
.L_37:
        /*00ac*/ 	.word	0x00000000
        /*00b0*/ 	.short	0x0003
        /*00b2*/ 	.short	0x0018
        /*00b4*/ 	.byte	0x00, 0xf0, 0x11, 0x00


	//----- nvinfo : EIATTR_KPARAM_INFO
	.align		4
.L_38:
        /*00b8*/ 	.byte	0x04, 0x17
        /*00ba*/ 	.short	(.L_40 - .L_39)
.L_39:
        /*00bc*/ 	.word	0x00000000
        /*00c0*/ 	.short	0x0002
        /*00c2*/ 	.short	0x0010
        /*00c4*/ 	.byte	0x00, 0xf4, 0x21, 0x00


	//----- nvinfo : EIATTR_KPARAM_INFO
	.align		4
.L_40:
        /*00c8*/ 	.byte	0x04, 0x17
        /*00ca*/ 	.short	(.L_42 - .L_41)
.L_41:
        /*00cc*/ 	.word	0x00000000
        /*00d0*/ 	.short	0x0001
        /*00d2*/ 	.short	0x0008
        /*00d4*/ 	.byte	0x00, 0xf4, 0x21, 0x00


	//----- nvinfo : EIATTR_KPARAM_INFO
	.align		4
.L_42:
        /*00d8*/ 	.byte	0x04, 0x17
        /*00da*/ 	.short	(.L_44 - .L_43)
.L_43:
        /*00dc*/ 	.word	0x00000000
        /*00e0*/ 	.short	0x0000
        /*00e2*/ 	.short	0x0000
        /*00e4*/ 	.byte	0x00, 0xf4, 0x21, 0x00


	//----- nvinfo : EIATTR_AT_ENTRY_FRAGMENTS
	.align		4
.L_44:
        /*00e8*/ 	.byte	0x04, 0x4f
        /*00ea*/ 	.short	(.L_46 - .L_45)


	//   ....[0]....
.L_45:
        /*00ec*/ 	.word	0x00000004


	//----- nvinfo : EIATTR_RESERVED_SMEM_USED
	.align		4
.L_46:
        /*00f0*/ 	.byte	0x01, 0x41
	.zero		2


	//----- nvinfo : EIATTR_SPARSE_MMA_MASK
	.align		4
        /*00f4*/ 	.byte	0x03, 0x50
        /*00f6*/ 	.short	0x0000


	//----- nvinfo : EIATTR_TCGEN05_1CTA_USED
	.align		4
        /*00f8*/ 	.byte	0x01, 0x51
	.zero		2


	//----- nvinfo : EIATTR_MAXREG_COUNT
	.align		4
        /*00fc*/ 	.byte	0x03, 0x1b
        /*00fe*/ 	.short	0x00ff


	//----- nvinfo : EIATTR_NUM_BARRIERS
	.align		4
        /*0100*/ 	.byte	0x02, 0x4c
        /*0102*/ 	.byte	0x01
	.zero		1


	//----- nvinfo : EIATTR_INT_WARP_WIDE_INSTR_OFFSETS
	.align		4
        /*0104*/ 	.byte	0x04, 0x31
        /*0106*/ 	.short	(.L_48 - .L_47)


	//   ....[0]....
.L_47:
        /*0108*/ 	.word	0x00001660


	//   ....[1]....
        /*010c*/ 	.word	0x00001670


	//   ....[2]....
        /*0110*/ 	.word	0x00003ee0


	//   ....[3]....
        /*0114*/ 	.word	0x00008280


	//   ....[4]....
        /*0118*/ 	.word	0x000082d0


	//----- nvinfo : EIATTR_COOP_GROUP_MASK_REGIDS
	.align		4
.L_48:
        /*011c*/ 	.byte	0x04, 0x29
        /*011e*/ 	.short	(.L_50 - .L_49)


	//   ....[0]....
.L_49:
        /*0120*/ 	.word	0xffffffff


	//   ....[1]....
        /*0124*/ 	.word	0xffffffff


	//   ....[2]....
        /*0128*/ 	.word	0xffffffff


	//   ....[3]....
        /*012c*/ 	.word	0xffffffff


	//----- nvinfo : EIATTR_COOP_GROUP_INSTR_OFFSETS
	.align		4
.L_50:
        /*0130*/ 	.byte	0x04, 0x28
        /*0132*/ 	.short	(.L_52 - .L_51)


	//   ....[0]....
.L_51:
        /*0134*/ 	.word	0x00000070


	//   ....[1]....
        /*0138*/ 	.word	0x00000330


	//   ....[2]....
        /*013c*/ 	.word	0x00008110


	//   ....[3]....
        /*0140*/ 	.word	0x00008380


	//----- nvinfo : EIATTR_VRC_CTA_INIT_COUNT
	.align		4
.L_52:
        /*0144*/ 	.byte	0x02, 0x4a
        /*0146*/ 	.byte	0x80
	.zero		1


	//----- nvinfo : EIATTR_MBARRIER_INSTR_OFFSETS
	.align		4
        /*0148*/ 	.byte	0x04, 0x39
        /*014a*/ 	.short	(.L_54 - .L_53)


	//   ....[0]....
.L_53:
        /*014c*/ 	.word	0x00001780
        /*0150*/ 	.word	0x000000ff
        /*0154*/ 	.word	0x00000000
        /*0158*/ 	.short	0x0100
        /*015a*/ 	.byte	0x06
	.zero		1


	//   ....[1]....
        /*015c*/ 	.word	0x00003f10
        /*0160*/ 	.word	0x000000ff
        /*0164*/ 	.word	0x00002008
        /*0168*/ 	.short	0x0100
        /*016a*/ 	.byte	0x09
	.zero		1


	//   ....[2]....
        /*016c*/ 	.word	0x00006960
        /*0170*/ 	.word	0x000000ff
        /*0174*/ 	.word	0x00000000
        /*0178*/ 	.short	0x010a
        /*017a*/ 	.byte	0x06
	.zero		1


	//   ....[3]....
        /*017c*/ 	.word	0x000071f0
        /*0180*/ 	.word	0x000000ff
        /*0184*/ 	.word	0x00000000
        /*0188*/ 	.short	0x010a
        /*018a*/ 	.byte	0x06
	.zero		1


	//   ....[4]....
        /*018c*/ 	.word	0x00007300
        /*0190*/ 	.word	0x000000ff
        /*0194*/ 	.word	0x00002000
        /*0198*/ 	.short	0x0108
        /*019a*/ 	.byte	0x09
	.zero		1


	//   ....[5]....
        /*019c*/ 	.word	0x00007350
        /*01a0*/ 	.word	0x000000ff
        /*01a4*/ 	.word	0x00002008
        /*01a8*/ 	.short	0x0108
        /*01aa*/ 	.byte	0x09
	.zero		1


	//   ....[6]....
        /*01ac*/ 	.word	0x000083a0
        /*01b0*/ 	.word	0x000000ff
        /*01b4*/ 	.word	0x00000000
        /*01b8*/ 	.short	0x010a
        /*01ba*/ 	.byte	0x06
	.zero		1


	//   ....[7]....
        /*01bc*/ 	.word	0x000083d0
        /*01c0*/ 	.word	0x000000ff
        /*01c4*/ 	.word	0x00000000
        /*01c8*/ 	.short	0x010a
        /*01ca*/ 	.byte	0x06
	.zero		1


	//----- nvinfo : EIATTR_NUM_MBARRIERS
	.align		4
.L_54:
        /*01cc*/ 	.byte	0x03, 0x38
        /*01ce*/ 	.short	0x0002


	//----- nvinfo : EIATTR_EXIT_INSTR_OFFSETS
	.align		4
        /*01d0*/ 	.byte	0x04, 0x1c
        /*01d2*/ 	.short	(.L_56 - .L_55)


	//   ....[0]....
.L_55:
        /*01d4*/ 	.word	0x00008390


	//----- nvinfo : EIATTR_REQNTID
	.align		4
.L_56:
        /*01d8*/ 	.byte	0x04, 0x10
        /*01da*/ 	.short	(.L_58 - .L_57)
.L_57:
        /*01dc*/ 	.word	0x00000100
        /*01e0*/ 	.word	0x00000001
        /*01e4*/ 	.word	0x00000001


	//----- nvinfo : EIATTR_CRS_STACK_SIZE
	.align		4
.L_58:
        /*01e8*/ 	.byte	0x04, 0x1e
        /*01ea*/ 	.short	(.L_60 - .L_59)
.L_59:
        /*01ec*/ 	.word	0x00000000


	//----- nvinfo : EIATTR_CBANK_PARAM_SIZE
	.align		4
.L_60:
        /*01f0*/ 	.byte	0x03, 0x19
        /*01f2*/ 	.short	0x0050


	//----- nvinfo : EIATTR_PARAM_CBANK
	.align		4
        /*01f4*/ 	.byte	0x04, 0x0a
        /*01f6*/ 	.short	(.L_62 - .L_61)
	.align		4
.L_61:
        /*01f8*/ 	.word	index@(.nv.constant0.matmul_kernel)
        /*01fc*/ 	.short	0x0380
        /*01fe*/ 	.short	0x0050


	//----- nvinfo : EIATTR_SW_WAR
	.align		4
.L_62:
        /*0200*/ 	.byte	0x04, 0x36
        /*0202*/ 	.short	(.L_64 - .L_63)
.L_63:
        /*0204*/ 	.word	0x00000008
.L_64:


//--------------------- .nv.compat                --------------------------
	.section	.nv.compat,"",@"SHT_CUDA_COMPAT_INFO"
	.align	4
        /*0000*/ 	.byte	0x02, 0x02, 0x02, 0x00, 0x02, 0x05, 0x05, 0x00, 0x02, 0x03, 0x00, 0x00, 0x02, 0x06, 0x01, 0x00


//--------------------- .nv.callgraph             --------------------------
	.section	.nv.callgraph,"",@"SHT_CUDA_CALLGRAPH"
	.align	4
	.sectionentsize	8
	.align		4
        /*0000*/ 	.word	0x00000000
	.align		4
        /*0004*/ 	.word	0xffffffff
	.align		4
        /*0008*/ 	.word	0x00000000
	.align		4
        /*000c*/ 	.word	0xfffffffe
	.align		4
        /*0010*/ 	.word	0x00000000
	.align		4
        /*0014*/ 	.word	0xfffffffd
	.align		4
        /*0018*/ 	.word	0x00000000
	.align		4
        /*001c*/ 	.word	0xfffffffc


//--------------------- .text.matmul_kernel       --------------------------
	.section	.text.matmul_kernel,"ax",@progbits
	.align	128
        .global         matmul_kernel
        .type           matmul_kernel,@function
        .size           matmul_kernel,(.L_x_21 - matmul_kernel)
        .other          matmul_kernel,@"STO_CUDA_ENTRY STV_DEFAULT"
matmul_kernel:
.text.matmul_kernel:
[----:B------:R-:W0:Y:S01]  /*0000*/  LDC R1, c[0x0][0x37c] ;  /* 0x0000df00ff017b82 */ /* 0x000e220000000800 */
[----:B------:R-:W1:Y:S01]  /*0010*/  S2R R49, SR_TID.X ;  /* 0x0000000000317919 */ /* 0x000e620000002100 */
[----:B------:R-:W2:Y:S01]  /*0020*/  LDCU.64 UR20, c[0x0][0x358] ;  /* 0x00006b00ff1477ac */ /* 0x000ea20008000a00 */
[----:B-1----:R-:W-:-:S13]  /*0030*/  ISETP.GE.U32.AND P0, PT, R49, 0x20, PT ;  /* 0x000000203100780c */ /* 0x002fda0003f06070 */
[----:B------:R-:W-:Y:S02]  /*0040*/  VOTEU.ANY UP0, P0 ;  /* 0x0000000000ff7886 */ /* 0x000fe40000000100 */
[----:B0-2---:R-:W-:Y:S05]  /*0050*/  BRA.U UP0, `(.L_x_0) ;  /* 0x0000000100b87547 */ /* 0x005fea000b800000 */
[----:B------:R-:W0:Y:S01]  /*0060*/  S2UR UR6, SR_CgaCtaId ;  /* 0x00000000000679c3 */ /* 0x000e220000008800 */
[----:B------:R-:W-:Y:S01]  /*0070*/  NOP ;  /* 0x0000000000007918 */ /* 0x000fe20000000000 */
[----:B------:R-:W-:Y:S02]  /*0080*/  UMOV UR4, 0x40 ;  /* 0x0000004000047882 */ /* 0x000fe40000000000 */
[----:B0-----:R-:W-:-:S09]  /*0090*/  ULEA UR4, UR6, UR4, 0x18 ;  /* 0x0000000406047291 */ /* 0x001fd2000f8ec0ff */
[----:B------:R-:W0:Y:S01]  /*00a0*/  LDS.U8 R0, [UR4] ;  /* 0x00000004ff007984 */ /* 0x000e220008000000 */
[----:B------:R-:W-:Y:S02]  /*00b0*/  UMOV UR4, 0x400 ;  /* 0x0000040000047882 */ /* 0x000fe40000000000 */
[----:B------:R-:W-:Y:S01]  /*00c0*/  ULEA UR4, UR6, UR4, 0x18 ;  /* 0x0000000406047291 */ /* 0x000fe2000f8ec0ff */
[----:B0-----:R-:W-:-:S13]  /*00d0*/  ISETP.NE.AND P0, PT, R0, RZ, PT ;  /* 0x000000ff0000720c */ /* 0x001fda0003f05270 */
[----:B------:R-:W-:Y:S05]  /*00e0*/  @P0 BRA `(.L_x_1) ;  /* 0x00000000007c0947 */ /* 0x000fea0003800000 */
[----:B------:R-:W-:-:S13]  /*00f0*/  ELECT P0, URZ, PT ;  /* 0x0000000000ff782f */ /* 0x000fda0003800000 */
[----:B------:R-:W-:Y:S05]  /*0100*/  @!P0 BRA `(.L_x_2) ;  /* 0x0000000000848947 */ /* 0x000fea0003800000 */
[----:B------:R-:W-:Y:S01]  /*0110*/  UMOV UR5, 0x4 ;  /* 0x0000000400057882 */ /* 0x000fe20000000000 */
[----:B------:R-:W-:Y:S02]  /*0120*/  IMAD.MOV.U32 R4, RZ, RZ, 0x1 ;  /* 0x00000001ff047424 */ /* 0x000fe400078e00ff */
[----:B------:R-:W-:Y:S02]  /*0130*/  IMAD.MOV.U32 R5, RZ, RZ, 0xf ;  /* 0x0000000fff057424 */ /* 0x000fe400078e00ff */
[----:B------:R-:W-:Y:S04]  /*0140*/  DEPBAR.LE SB0, 0x36 ;  /* 0x00008d800000791a */ /* 0x000fe80000000000 */
[----:B------:R-:W0:Y:S02]  /*0150*/  UTCATOMSWS.FIND_AND_SET.ALIGN UP1, UR5, UR5 ;  /* 0x00000005000575e3 */ /* 0x000e240008020800 */
[----:B0-----:R-:W-:-:S04]  /*0160*/  PLOP3.LUT P0, PT, PT, PT, UP1, 0x80, 0x8 ;  /* 0x000000000008781c */ /* 0x001fc80003f0f018 */
[----:B------:R-:W-:-:S04]  /*0170*/  SEL R0, RZ, 0xffffffff, !P0 ;  /* 0xffffffffff007807 */ /* 0x000fc80004000000 */
[----:B------:R-:W-:Y:S01]  /*0180*/  ISETP.NE.AND P0, PT, R0, RZ, PT ;  /* 0x000000ff0000720c */ /* 0x000fe20003f05270 */
[----:B------:R-:W-:-:S12]  /*0190*/  IMAD.U32 R0, RZ, RZ, UR5 ;  /* 0x00000005ff007e24 */ /* 0x000fd8000f8e00ff */
[----:B------:R-:W-:Y:S05]  /*01a0*/  @P0 BRA `(.L_x_3) ;  /* 0x0000000000240947 */ /* 0x000fea0003800000 */
.L_x_4:
[----:B------:R-:W-:Y:S05]  /*01b0*/  NANOSLEEP 0x64 ;  /* 0x000000640000795d */ /* 0x000fea0003800000 */
[----:B------:R-:W-:-:S05]  /*01c0*/  UMOV UR5, 0x4 ;  /* 0x0000000400057882 */ /* 0x000fca0000000000 */
[----:B------:R-:W-:Y:S04]  /*01d0*/  DEPBAR.LE SB0, 0x36 ;  /* 0x00008d800000791a */ /* 0x000fe80000000000 */
[----:B------:R-:W0:Y:S02]  /*01e0*/  UTCATOMSWS.FIND_AND_SET.ALIGN UP1, UR5, UR5 ;  /* 0x00000005000575e3 */ /* 0x000e240008020800 */
[----:B0-----:R-:W-:-:S04]  /*01f0*/  PLOP3.LUT P0, PT, PT, PT, UP1, 0x80, 0x8 ;  /* 0x000000000008781c */ /* 0x001fc80003f0f018 */
[----:B------:R-:W-:-:S04]  /*0200*/  SEL R0, RZ, 0xffffffff, !P0 ;  /* 0xffffffffff007807 */ /* 0x000fc80004000000 */
[----:B------:R-:W-:Y:S01]  /*0210*/  ISETP.NE.AND P0, PT, R0, RZ, PT ;  /* 0x000000ff0000720c */ /* 0x000fe20003f05270 */
[----:B------:R-:W-:-:S12]  /*0220*/  IMAD.U32 R0, RZ, RZ, UR5 ;  /* 0x00000005ff007e24 */ /* 0x000fd8000f8e00ff */
[----:B------:R-:W-:Y:S05]  /*0230*/  @!P0 BRA `(.L_x_4) ;  /* 0xfffffffc00dc8947 */ /* 0x000fea000383ffff */
.L_x_3:
[C---:B------:R-:W-:Y:S01]  /*0240*/  VIADD R3, R0.reuse, 0x10 ;  /* 0x0000001000037836 */ /* 0x040fe20000000000 */
[----:B------:R-:W-:Y:S01]  /*0250*/  UMOV UR5, 0x50 ;  /* 0x0000005000057882 */ /* 0x000fe20000000000 */
[----:B------:R-:W-:Y:S01]  /*0260*/  SHF.L.U32 R2, R5, R0, RZ ;  /* 0x0000000005027219 */ /* 0x000fe200000006ff */
[----:B------:R-:W-:Y:S01]  /*0270*/  ULEA UR5, UR6, UR5, 0x18 ;  /* 0x0000000506057291 */ /* 0x000fe2000f8ec0ff */
[----:B------:R-:W-:Y:S01]  /*0280*/  IMAD.SHL.U32 R0, R0, 0x20, RZ ;  /* 0x0000002000007824 */ /* 0x000fe200078e00ff */
[----:B------:R-:W-:-:S04]  /*0290*/  SHF.L.U32 R3, R4, R3, RZ ;  /* 0x0000000304037219 */ /* 0x000fc800000006ff */
[----:B------:R-:W-:-:S05]  /*02a0*/  LOP3.LUT R2, R3, R2, RZ, 0xfc, !PT ;  /* 0x0000000203027212 */ /* 0x000fca00078efcff */
[----:B------:R0:W-:Y:S04]  /*02b0*/  ATOMS.OR RZ, [UR5], R2 ;  /* 0x00000002ffff798c */ /* 0x0001e8000b000005 */
[----:B------:R0:W-:Y:S01]  /*02c0*/  STS [UR4], R0 ;  /* 0x00000000ff007988 */ /* 0x0001e20008000804 */
[----:B------:R-:W-:Y:S05]  /*02d0*/  BRA `(.L_x_2) ;  /* 0x0000000000107947 */ /* 0x000fea0003800000 */
.L_x_1:
[----:B------:R-:W-:Y:S01]  /*02e0*/  IMAD.MOV.U32 R0, RZ, RZ, -0x1 ;  /* 0xffffffffff007424 */ /* 0x000fe200078e00ff */
[----:B------:R-:W-:-:S04]  /*02f0*/  MOV R2, 0x320 ;  /* 0x0000032000027802 */ /* 0x000fc80000000f00 */
[----:B------:R0:W-:Y:S03]  /*0300*/  STS [UR4], R0 ;  /* 0x00000000ff007988 */ /* 0x0001e60008000804 */
[----:B0-----:R-:W-:Y:S05]  /*0310*/  CALL.REL.NOINC `($__internal_1_$__cuda_sm10x_tcgen05_guardrail_trap_phase_invalid_during_alloc) ;  /* 0x0000008000447944 */ /* 0x001fea0003c00000 */
.L_x_2:
[----:B------:R-:W-:Y:S05]  /*0320*/  WARPSYNC.ALL ;  /* 0x0000000000007948 */ /* 0x000fea0003800000 */
[----:B------:R-:W-:Y:S01]  /*0330*/  NOP ;  /* 0x0000000000007918 */ /* 0x000fe20000000000 */
.L_x_0:
[----:B------:R-:W1:Y:S01]  /*0340*/  LDC.64 R34, c[0x0][0x398] ;  /* 0x0000e600ff227b82 */ /* 0x000e620000000a00 */
[----:B------:R-:W2:Y:S01]  /*0350*/  S2R R5, SR_CTAID.X ;  /* 0x0000000000057919 */ /* 0x000ea20000002500 */
[----:B------:R-:W-:Y:S01]  /*0360*/  SHF.R.U32.HI R52, RZ, 0x5, R49 ;  /* 0x00000005ff347819 */ /* 0x000fe20000011631 */
[----:B------:R-:W-:Y:S01]  /*0370*/  UMOV UR9, 0x400 ;  /* 0x0000040000097882 */ /* 0x000fe20000000000 */
[----:B------:R-:W-:Y:S01]  /*0380*/  LOP3.LUT R53, R49, 0xff, RZ, 0xc0, !PT ;  /* 0x000000ff31357812 */ /* 0x000fe200078ec0ff */
[----:B------:R-:W3:Y:S03]  /*0390*/  LDCU.128 UR12, c[0x0][0x380] ;  /* 0x00007000ff0c77ac */ /* 0x000ee60008000c00 */
[----:B------:R-:W4:Y:S01]  /*03a0*/  S2UR UR4, SR_CgaCtaId ;  /* 0x00000000000479c3 */ /* 0x000f220000008800 */
[----:B------:R-:W-:-:S07]  /*03b0*/  UMOV UR7, 0x1 ;  /* 0x0000000100077882 */ /* 0x000fce0000000000 */
[----:B------:R-:W5:Y:S01]  /*03c0*/  LDC.64 R150, c[0x0][0x3a8] ;  /* 0x0000ea00ff967b82 */ /* 0x000f620000000a00 */
[----:B01----:R-:W-:Y:S01]  /*03d0*/  VIADD R0, R35, 0x1f ;  /* 0x0000001f23007836 */ /* 0x003fe20000000000 */
[----:B------:R-:W-:Y:S02]  /*03e0*/  IABS R16, R34 ;  /* 0x0000002200107213 */ /* 0x000fe40000000000 */
[----:B------:R-:W-:Y:S02]  /*03f0*/  IABS R17, R35 ;  /* 0x0000002300117213 */ /* 0x000fe40000000000 */
[----:B------:R-:W-:Y:S01]  /*0400*/  SHF.R.S32.HI R3, RZ, 0x1f, R0 ;  /* 0x0000001fff037819 */ /* 0x000fe20000011400 */
[----:B----4-:R-:W-:-:S03]  /*0410*/  ULEA UR9, UR4, UR9, 0x18 ;  /* 0x0000000904097291 */ /* 0x010fc6000f8ec0ff */
[----:B------:R-:W-:Y:S01]  /*0420*/  LEA.HI R3, R3, R0, RZ, 0x5 ;  /* 0x0000000003037211 */ /* 0x000fe200078f28ff */
[----:B------:R-:W-:Y:S01]  /*0430*/  BAR.SYNC.DEFER_BLOCKING 0x0 ;  /* 0x0000000000007b1d */ /* 0x000fe20000010000 */
[----:B--2---:R-:W-:Y:S01]  /*0440*/  IABS R8, R5 ;  /* 0x0000000500087213 */ /* 0x004fe20000000000 */
[----:B------:R-:W-:Y:S01]  /*0450*/  UIADD3 UR6, UPT, UPT, UR9, 0x2000, URZ ;  /* 0x0000200009067890 */ /* 0x000fe2000fffe0ff */
[----:B------:R-:W-:Y:S01]  /*0460*/  SHF.R.S32.HI R3, RZ, 0x5, R3 ;  /* 0x00000005ff037819 */ /* 0x000fe20000011403 */
[----:B-----5:R-:W-:-:S04]  /*0470*/  IMAD.SHL.U32 R48, R150, 0x2, RZ ;  /* 0x0000000296307824 */ /* 0x020fc800078e00ff */
[----:B------:R-:W-:-:S05]  /*0480*/  IMAD.SHL.U32 R4, R3, 0x8, RZ ;  /* 0x0000000803047824 */ /* 0x000fca00078e00ff */
[-C--:B------:R-:W-:Y:S02]  /*0490*/  IABS R7, R4.reuse ;  /* 0x0000000400077213 */ /* 0x080fe40000000000 */
[----:B------:R-:W-:Y:S02]  /*04a0*/  IABS R10, R4 ;  /* 0x00000004000a7213 */ /* 0x000fe40000000000 */
[----:B------:R-:W0:Y:S01]  /*04b0*/  I2F.RP R0, R7 ;  /* 0x0000000700007306 */ /* 0x000e220000209400 */
[----:B------:R-:W1:Y:S07]  /*04c0*/  LDS R29, [UR9] ;  /* 0x00000009ff1d7984 */ /* 0x000e6e0008000800 */
[----:B0-----:R-:W0:Y:S02]  /*04d0*/  MUFU.RCP R0, R0 ;  /* 0x0000000000007308 */ /* 0x001e240000001000 */
[----:B0-----:R-:W-:-:S02]  /*04e0*/  VIADD R2, R0, 0xffffffe ;  /* 0x0ffffffe00027836 */ /* 0x001fc40000000000 */
[----:B------:R-:W-:-:S04]  /*04f0*/  IMAD.MOV R0, RZ, RZ, -R10 ;  /* 0x000000ffff007224 */ /* 0x000fc800078e0a0a */
[----:B------:R0:W2:Y:S02]  /*0500*/  F2I.FTZ.U32.TRUNC.NTZ R3, R2 ;  /* 0x0000000200037305 */ /* 0x0000a4000021f000 */
[----:B0-----:R-:W-:Y:S01]  /*0510*/  IMAD.MOV.U32 R2, RZ, RZ, RZ ;  /* 0x000000ffff027224 */ /* 0x001fe200078e00ff */
[----:B-1----:R-:W-:Y:S01]  /*0520*/  R2UR UR8, R29 ;  /* 0x000000001d0872ca */ /* 0x002fe200000e0000 */
[----:B--2---:R-:W-:-:S04]  /*0530*/  IMAD.MOV R6, RZ, RZ, -R3 ;  /* 0x000000ffff067224 */ /* 0x004fc800078e0a03 */
[----:B------:R-:W-:Y:S02]  /*0540*/  IMAD R9, R6, R7, RZ ;  /* 0x0000000706097224 */ /* 0x000fe400078e02ff */
[----:B------:R-:W-:Y:S02]  /*0550*/  IMAD.MOV.U32 R6, RZ, RZ, R8 ;  /* 0x000000ffff067224 */ /* 0x000fe400078e0008 */
[----:B------:R-:W-:-:S06]  /*0560*/  IMAD.HI.U32 R3, R3, R9, R2 ;  /* 0x0000000903037227 */ /* 0x000fcc00078e0002 */
[----:B------:R-:W-:-:S04]  /*0570*/  IMAD.HI.U32 R3, R3, R6, RZ ;  /* 0x0000000603037227 */ /* 0x000fc800078e00ff */
[----:B------:R-:W-:Y:S01]  /*0580*/  IMAD R0, R3, R0, R6 ;  /* 0x0000000003007224 */ /* 0x000fe200078e0206 */
[----:B------:R-:W-:Y:S04]  /*0590*/  BAR.SYNC.DEFER_BLOCKING 0x0 ;  /* 0x0000000000007b1d */ /* 0x000fe80000010000 */
[----:B------:R-:W-:-:S13]  /*05a0*/  ISETP.GT.U32.AND P1, PT, R7, R0, PT ;  /* 0x000000000700720c */ /* 0x000fda0003f24070 */
[----:B------:R-:W-:Y:S02]  /*05b0*/  @!P1 IMAD.IADD R0, R0, 0x1, -R7 ;  /* 0x0000000100009824 */ /* 0x000fe400078e0a07 */
[----:B------:R-:W-:Y:S01]  /*05c0*/  @!P1 VIADD R3, R3, 0x1 ;  /* 0x0000000103039836 */ /* 0x000fe20000000000 */
[----:B------:R-:W-:Y:S02]  /*05d0*/  ISETP.NE.AND P1, PT, R4, RZ, PT ;  /* 0x000000ff0400720c */ /* 0x000fe40003f25270 */
[----:B------:R-:W-:Y:S02]  /*05e0*/  ISETP.GE.U32.AND P0, PT, R0, R7, PT ;  /* 0x000000070000720c */ /* 0x000fe40003f06070 */
[----:B------:R-:W-:-:S04]  /*05f0*/  LOP3.LUT R0, R5, R4, RZ, 0x3c, !PT ;  /* 0x0000000405007212 */ /* 0x000fc800078e3cff */
[----:B------:R-:W-:Y:S01]  /*0600*/  ISETP.GE.AND P2, PT, R0, RZ, PT ;  /* 0x000000ff0000720c */ /* 0x000fe20003f46270 */
[----:B------:R-:W-:-:S06]  /*0610*/  VIADD R0, R34, 0xff ;  /* 0x000000ff22007836 */ /* 0x000fcc0000000000 */
[----:B------:R-:W-:-:S04]  /*0620*/  @P0 VIADD R3, R3, 0x1 ;  /* 0x0000000103030836 */ /* 0x000fc80000000000 */
[----:B------:R-:W-:Y:S01]  /*0630*/  IMAD.MOV.U32 R2, RZ, RZ, R3 ;  /* 0x000000ffff027224 */ /* 0x000fe200078e0003 */
[----:B------:R-:W-:-:S03]  /*0640*/  SHF.R.S32.HI R3, RZ, 0x1f, R0 ;  /* 0x0000001fff037819 */ /* 0x000fc60000011400 */
[----:B------:R-:W-:Y:S01]  /*0650*/  @!P2 IMAD.MOV R2, RZ, RZ, -R2 ;  /* 0x000000ffff02a224 */ /* 0x000fe200078e0a02 */
[----:B------:R-:W-:Y:S02]  /*0660*/  @!P1 LOP3.LUT R2, RZ, R4, RZ, 0x33, !PT ;  /* 0x00000004ff029212 */ /* 0x000fe400078e33ff */
[----:B------:R-:W-:-:S03]  /*0670*/  LEA.HI R3, R3, R0, RZ, 0x8 ;  /* 0x0000000003037211 */ /* 0x000fc600078f40ff */
[----:B------:R-:W-:Y:S02]  /*0680*/  IMAD.SHL.U32 R8, R2, 0x8, RZ ;  /* 0x0000000802087824 */ /* 0x000fe400078e00ff */
[----:B------:R-:W-:-:S03]  /*0690*/  IMAD.MOV R2, RZ, RZ, -R2 ;  /* 0x000000ffff027224 */ /* 0x000fc600078e0a02 */
[----:B------:R-:W-:Y:S01]  /*06a0*/  LEA.HI.SX32 R3, R3, -R8, 0x18 ;  /* 0x8000000803037211 */ /* 0x000fe200078fc2ff */
[----:B------:R-:W-:Y:S02]  /*06b0*/  IMAD R10, R4, R2, R5 ;  /* 0x00000002040a7224 */ /* 0x000fe400078e0205 */
[----:B------:R-:W-:Y:S01]  /*06c0*/  IMAD.MOV.U32 R2, RZ, RZ, RZ ;  /* 0x000000ffff027224 */ /* 0x000fe200078e00ff */
[----:B------:R-:W-:Y:S01]  /*06d0*/  VIMNMX R9, PT, PT, R3, 0x8, PT ;  /* 0x0000000803097848 */ /* 0x000fe20003fe0100 */
[----:B------:R-:W0:Y:S03]  /*06e0*/  I2F.RP R4, R16 ;  /* 0x0000001000047306 */ /* 0x000e260000209400 */
[----:B------:R-:W-:-:S05]  /*06f0*/  IABS R7, R9 ;  /* 0x0000000900077213 */ /* 0x000fca0000000000 */
[----:B------:R-:W1:Y:S08]  /*0700*/  I2F.RP R0, R7 ;  /* 0x0000000700007306 */ /* 0x000e700000209400 */
[----:B0-----:R-:W-:Y:S08]  /*0710*/  MUFU.RCP R4, R4 ;  /* 0x0000000400047308 */ /* 0x001ff00000001000 */
[----:B-1----:R-:W0:Y:S02]  /*0720*/  MUFU.RCP R0, R0 ;  /* 0x0000000000007308 */ /* 0x002e240000001000 */
[----:B0-----:R-:W-:Y:S01]  /*0730*/  VIADD R3, R0, 0xffffffe ;  /* 0x0ffffffe00037836 */ /* 0x001fe20000000000 */
[----:B------:R-:W-:-:S05]  /*0740*/  IABS R0, R10 ;  /* 0x0000000a00007213 */ /* 0x000fca0000000000 */
[----:B------:R-:W0:Y:S02]  /*0750*/  F2I.FTZ.U32.TRUNC.NTZ R3, R3 ;  /* 0x0000000300037305 */ /* 0x000e24000021f000 */
[----:B0-----:R-:W-:-:S04]  /*0760*/  IMAD.MOV R6, RZ, RZ, -R3 ;  /* 0x000000ffff067224 */ /* 0x001fc800078e0a03 */
[----:B------:R-:W-:Y:S01]  /*0770*/  IMAD R5, R6, R7, RZ ;  /* 0x0000000706057224 */ /* 0x000fe200078e02ff */
[----:B------:R-:W-:-:S03]  /*0780*/  IABS R6, R9 ;  /* 0x0000000900067213 */ /* 0x000fc60000000000 */
[----:B------:R-:W-:-:S04]  /*0790*/  IMAD.HI.U32 R2, R3, R5, R2 ;  /* 0x0000000503027227 */ /* 0x000fc800078e0002 */
[----:B------:R-:W-:Y:S02]  /*07a0*/  IMAD.MOV.U32 R3, RZ, RZ, R0 ;  /* 0x000000ffff037224 */ /* 0x000fe400078e0000 */
[----:B------:R-:W-:Y:S02]  /*07b0*/  IMAD.MOV R0, RZ, RZ, -R6 ;  /* 0x000000ffff007224 */ /* 0x000fe400078e0a06 */
[----:B------:R-:W-:Y:S01]  /*07c0*/  IMAD.HI.U32 R2, R2, R3, RZ ;  /* 0x0000000302027227 */ /* 0x000fe200078e00ff */
[----:B------:R-:W0:Y:S03]  /*07d0*/  I2F.RP R6, R17 ;  /* 0x0000001100067306 */ /* 0x000e260000209400 */
[----:B------:R-:W-:Y:S02]  /*07e0*/  IMAD R0, R2, R0, R3 ;  /* 0x0000000002007224 */ /* 0x000fe400078e0203 */
[----:B------:R-:W-:-:S03]  /*07f0*/  VIADD R3, R4, 0xffffffe ;  /* 0x0ffffffe04037836 */ /* 0x000fc60000000000 */
[----:B------:R-:W-:-:S03]  /*0800*/  ISETP.GT.U32.AND P1, PT, R7, R0, PT ;  /* 0x000000000700720c */ /* 0x000fc60003f24070 */
[----:B------:R-:W1:Y:S08]  /*0810*/  F2I.FTZ.U32.TRUNC.NTZ R3, R3 ;  /* 0x0000000300037305 */ /* 0x000e70000021f000 */
[----:B0-----:R-:W0:Y:S02]  /*0820*/  MUFU.RCP R6, R6 ;  /* 0x0000000600067308 */ /* 0x001e240000001000 */
[----:B------:R-:W-:-:S02]  /*0830*/  @!P1 IMAD.IADD R0, R0, 0x1, -R7 ;  /* 0x0000000100009824 */ /* 0x000fc400078e0a07 */
[----:B------:R-:W-:Y:S01]  /*0840*/  @!P1 VIADD R2, R2, 0x1 ;  /* 0x0000000102029836 */ /* 0x000fe20000000000 */
[----:B------:R-:W-:Y:S02]  /*0850*/  ISETP.NE.AND P1, PT, R9, RZ, PT ;  /* 0x000000ff0900720c */ /* 0x000fe40003f25270 */
[----:B------:R-:W-:Y:S01]  /*0860*/  ISETP.GE.U32.AND P0, PT, R0, R7, PT ;  /* 0x000000070000720c */ /* 0x000fe20003f06070 */
[----:B-1----:R-:W-:Y:S01]  /*0870*/  IMAD.MOV R11, RZ, RZ, -R3 ;  /* 0x000000ffff0b7224 */ /* 0x002fe200078e0a03 */
[----:B------:R-:W-:-:S04]  /*0880*/  LOP3.LUT R0, R10, R9, RZ, 0x3c, !PT ;  /* 0x000000090a007212 */ /* 0x000fc800078e3cff */
[----:B------:R-:W-:Y:S01]  /*0890*/  ISETP.GE.AND P2, PT, R0, RZ, PT ;  /* 0x000000ff0000720c */ /* 0x000fe20003f46270 */
[----:B------:R-:W-:Y:S02]  /*08a0*/  IMAD.SHL.U32 R0, R52, 0x200000, RZ ;  /* 0x0020000034007824 */ /* 0x000fe400078e00ff */
[----:B0-----:R-:W-:-:S04]  /*08b0*/  VIADD R5, R6, 0xffffffe ;  /* 0x0ffffffe06057836 */ /* 0x001fc80000000000 */
[----:B------:R-:W-:Y:S02]  /*08c0*/  @P0 VIADD R2, R2, 0x1 ;  /* 0x0000000102020836 */ /* 0x000fe40000000000 */
[----:B------:R-:W0:Y:S02]  /*08d0*/  F2I.FTZ.U32.TRUNC.NTZ R5, R5 ;  /* 0x0000000500057305 */ /* 0x000e24000021f000 */
[----:B------:R-:W-:Y:S02]  /*08e0*/  IMAD.MOV.U32 R4, RZ, RZ, R2 ;  /* 0x000000ffff047224 */ /* 0x000fe400078e0002 */
[----:B------:R-:W-:Y:S02]  /*08f0*/  IMAD.SHL.U32 R2, R52, 0x8, RZ ;  /* 0x0000000834027824 */ /* 0x000fe400078e00ff */
[----:B------:R-:W-:Y:S01]  /*0900*/  @!P2 IMAD.MOV R4, RZ, RZ, -R4 ;  /* 0x000000ffff04a224 */ /* 0x000fe200078e0a04 */
[----:B------:R-:W-:Y:S02]  /*0910*/  @!P1 LOP3.LUT R4, RZ, R9, RZ, 0x33, !PT ;  /* 0x00000009ff049212 */ /* 0x000fe400078e33ff */
[----:B------:R-:W-:-:S02]  /*0920*/  LOP3.LUT R7, R2, 0x20, RZ, 0xc0, !PT ;  /* 0x0000002002077812 */ /* 0x000fc400078ec0ff */
[----:B------:R-:W-:Y:S01]  /*0930*/  SHF.R.U32.HI R2, RZ, 0x6, R49 ;  /* 0x00000006ff027819 */ /* 0x000fe20000011631 */
[----:B------:R-:W-:Y:S01]  /*0940*/  IMAD.MOV R6, RZ, RZ, -R4 ;  /* 0x000000ffff067224 */ /* 0x000fe200078e0a04 */
[----:B------:R-:W-:Y:S02]  /*0950*/  LOP3.LUT R15, R7, 0x600000, R0, 0xf8, !PT ;  /* 0x00600000070f7812 */ /* 0x000fe400078ef800 */
[----:B------:R-:W-:Y:S01]  /*0960*/  SGXT.U32 R7, R2, 0x2 ;  /* 0x000000020207781a */ /* 0x000fe20000000000 */
[----:B0-----:R-:W-:Y:S01]  /*0970*/  IMAD.MOV R12, RZ, RZ, -R5 ;  /* 0x000000ffff0c7224 */ /* 0x001fe200078e0a05 */
[----:B------:R-:W-:Y:S01]  /*0980*/  R2UR UR10, R15 ;  /* 0x000000000f0a72ca */ /* 0x000fe200000e0000 */
[----:B------:R-:W-:Y:S02]  /*0990*/  IMAD R6, R9, R6, R10 ;  /* 0x0000000609067224 */ /* 0x000fe400078e020a */
[----:B------:R-:W-:Y:S02]  /*09a0*/  IMAD R9, R11, R16, RZ ;  /* 0x000000100b097224 */ /* 0x000fe400078e02ff */
[----:B------:R-:W-:-:S02]  /*09b0*/  IMAD.MOV.U32 R2, RZ, RZ, RZ ;  /* 0x000000ffff027224 */ /* 0x000fc400078e00ff */
[----:B------:R-:W-:Y:S02]  /*09c0*/  IMAD.MOV.U32 R0, RZ, RZ, R12 ;  /* 0x000000ffff007224 */ /* 0x000fe400078e000c */
[----:B------:R-:W-:-:S04]  /*09d0*/  IMAD.HI.U32 R3, R3, R9, R2 ;  /* 0x0000000903037227 */ /* 0x000fc800078e0002 */
[----:B------:R-:W-:Y:S02]  /*09e0*/  IMAD.IADD R2, R8, 0x1, R6 ;  /* 0x0000000108027824 */ /* 0x000fe400078e0206 */
[----:B------:R-:W-:Y:S02]  /*09f0*/  IMAD R11, R0, R17, RZ ;  /* 0x00000011000b7224 */ /* 0x000fe400078e02ff */
[----:B------:R-:W-:Y:S02]  /*0a00*/  IMAD.SHL.U32 R0, R4, 0x20, RZ ;  /* 0x0000002004007824 */ /* 0x000fe400078e00ff */
[----:B------:R-:W-:Y:S02]  /*0a10*/  IMAD.MOV.U32 R4, RZ, RZ, RZ ;  /* 0x000000ffff047224 */ /* 0x000fe400078e00ff */
[----:B------:R-:W-:Y:S01]  /*0a20*/  IMAD R2, R2, 0x100, R53 ;  /* 0x0000010002027824 */ /* 0x000fe200078e0235 */
[----:B------:R-:W-:Y:S01]  /*0a30*/  LOP3.LUT R7, R0, R7, RZ, 0xfc, !PT ;  /* 0x0000000700077212 */ /* 0x000fe200078efcff */
[----:B------:R-:W-:-:S03]  /*0a40*/  IMAD.HI.U32 R4, R5, R11, R4 ;  /* 0x0000000b05047227 */ /* 0x000fc600078e0004 */
[----:B------:R-:W-:Y:S02]  /*0a50*/  IABS R11, R2 ;  /* 0x00000002000b7213 */ /* 0x000fe40000000000 */
[C---:B------:R-:W-:Y:S02]  /*0a60*/  LOP3.LUT R22, R7.reuse, 0x4, RZ, 0xfc, !PT ;  /* 0x0000000407167812 */ /* 0x040fe400078efcff */
[----:B------:R-:W-:Y:S01]  /*0a70*/  LOP3.LUT R23, R7, 0x8, RZ, 0xfc, !PT ;  /* 0x0000000807177812 */ /* 0x000fe200078efcff */
[----:B------:R-:W-:Y:S01]  /*0a80*/  IMAD.HI.U32 R3, R3, R11, RZ ;  /* 0x0000000b03037227 */ /* 0x000fe200078e00ff */
[----:B------:R-:W-:Y:S02]  /*0a90*/  LOP3.LUT R24, R7, 0xc, RZ, 0xfc, !PT ;  /* 0x0000000c07187812 */ /* 0x000fe400078efcff */
[----:B------:R-:W-:Y:S01]  /*0aa0*/  IABS R12, R22 ;  /* 0x00000016000c7213 */ /* 0x000fe20000000000 */
[----:B------:R-:W-:Y:S01]  /*0ab0*/  IMAD.MOV R3, RZ, RZ, -R3 ;  /* 0x000000ffff037224 */ /* 0x000fe200078e0a03 */
[----:B------:R-:W-:-:S02]  /*0ac0*/  IABS R10, R7 ;  /* 0x00000007000a7213 */ /* 0x000fc40000000000 */
[----:B------:R-:W-:Y:S01]  /*0ad0*/  IABS R14, R23 ;  /* 0x00000017000e7213 */ /* 0x000fe20000000000 */
[----:B------:R-:W-:Y:S01]  /*0ae0*/  IMAD R3, R16, R3, R11 ;  /* 0x0000000310037224 */ /* 0x000fe200078e020b */
[----:B------:R-:W-:Y:S01]  /*0af0*/  IABS R19, R24 ;  /* 0x0000001800137213 */ /* 0x000fe20000000000 */
[----:B------:R-:W-:Y:S01]  /*0b00*/  IMAD.HI.U32 R6, R4, R12, RZ ;  /* 0x0000000c04067227 */ /* 0x000fe200078e00ff */
[C---:B------:R-:W-:Y:S02]  /*0b10*/  LOP3.LUT R25, R7.reuse, 0x10, RZ, 0xfc, !PT ;  /* 0x0000001007197812 */ /* 0x040fe400078efcff */
[----:B------:R-:W-:Y:S01]  /*0b20*/  ISETP.GT.U32.AND P0, PT, R16, R3, PT ;  /* 0x000000031000720c */ /* 0x000fe20003f04070 */
[C---:B------:R-:W-:Y:S01]  /*0b30*/  IMAD.HI.U32 R5, R4.reuse, R10, RZ ;  /* 0x0000000a04057227 */ /* 0x040fe200078e00ff */
[C---:B------:R-:W-:Y:S02]  /*0b40*/  LOP3.LUT R26, R7.reuse, 0x14, RZ, 0xfc, !PT ;  /* 0x00000014071a7812 */ /* 0x040fe400078efcff */
[C---:B------:R-:W-:Y:S01]  /*0b50*/  LOP3.LUT R27, R7.reuse, 0x18, RZ, 0xfc, !PT ;  /* 0x00000018071b7812 */ /* 0x040fe200078efcff */
[----:B------:R-:W-:Y:S01]  /*0b60*/  IMAD.HI.U32 R8, R4, R14, RZ ;  /* 0x0000000e04087227 */ /* 0x000fe200078e00ff */
[----:B------:R-:W-:-:S03]  /*0b70*/  LOP3.LUT R28, R7, 0x1c, RZ, 0xfc, !PT ;  /* 0x0000001c071c7812 */ /* 0x000fc600078efcff */
[----:B------:R-:W-:Y:S01]  /*0b80*/  IMAD.HI.U32 R9, R4, R19, RZ ;  /* 0x0000001304097227 */ /* 0x000fe200078e00ff */
[----:B------:R-:W-:-:S03]  /*0b90*/  IABS R21, R28 ;  /* 0x0000001c00157213 */ /* 0x000fc60000000000 */
[----:B------:R-:W-:Y:S02]  /*0ba0*/  IMAD.MOV R13, RZ, RZ, -R6 ;  /* 0x000000ffff0d7224 */ /* 0x000fe400078e0a06 */
[----:B------:R-:W-:Y:S02]  /*0bb0*/  IMAD.MOV R5, RZ, RZ, -R5 ;  /* 0x000000ffff057224 */ /* 0x000fe400078e0a05 */
[----:B------:R-:W-:Y:S02]  /*0bc0*/  IMAD.MOV R18, RZ, RZ, -R8 ;  /* 0x000000ffff127224 */ /* 0x000fe400078e0a08 */
[----:B------:R-:W-:Y:S02]  /*0bd0*/  IMAD.MOV R20, RZ, RZ, -R9 ;  /* 0x000000ffff147224 */ /* 0x000fe400078e0a09 */
[C---:B------:R-:W-:Y:S01]  /*0be0*/  IMAD R8, R17.reuse, R13, R12 ;  /* 0x0000000d11087224 */ /* 0x040fe200078e020c */
[----:B------:R-:W-:Y:S01]  /*0bf0*/  IABS R13, R25 ;  /* 0x00000019000d7213 */ /* 0x000fe20000000000 */
[----:B------:R-:W-:-:S02]  /*0c00*/  IMAD R6, R17, R5, R10 ;  /* 0x0000000511067224 */ /* 0x000fc400078e020a */
[C---:B------:R-:W-:Y:S01]  /*0c10*/  IMAD R9, R17.reuse, R18, R14 ;  /* 0x0000001211097224 */ /* 0x040fe200078e020e */
[----:B------:R-:W-:Y:S01]  /*0c20*/  IABS R18, R26 ;  /* 0x0000001a00127213 */ /* 0x000fe20000000000 */
[----:B------:R-:W-:Y:S01]  /*0c30*/  IMAD R10, R17, R20, R19 ;  /* 0x00000014110a7224 */ /* 0x000fe200078e0213 */
[----:B------:R-:W-:Y:S01]  /*0c40*/  IABS R19, R27 ;  /* 0x0000001b00137213 */ /* 0x000fe20000000000 */
[----:B------:R-:W-:Y:S01]  /*0c50*/  @!P0 IMAD.IADD R3, R3, 0x1, -R16 ;  /* 0x0000000103038824 */ /* 0x000fe200078e0a10 */
[C---:B------:R-:W-:Y:S01]  /*0c60*/  ISETP.GT.U32.AND P2, PT, R17.reuse, R6, PT ;  /* 0x000000061100720c */ /* 0x040fe20003f44070 */
[----:B------:R-:W-:Y:S01]  /*0c70*/  IMAD.HI.U32 R5, R4, R13, RZ ;  /* 0x0000000d04057227 */ /* 0x000fe200078e00ff */
[C---:B------:R-:W-:Y:S02]  /*0c80*/  ISETP.GT.U32.AND P6, PT, R17.reuse, R8, PT ;  /* 0x000000081100720c */ /* 0x040fe40003fc4070 */
[----:B------:R-:W-:Y:S01]  /*0c90*/  ISETP.GT.U32.AND P0, PT, R16, R3, PT ;  /* 0x000000031000720c */ /* 0x000fe20003f04070 */
[----:B------:R-:W-:Y:S01]  /*0ca0*/  IMAD.HI.U32 R11, R4, R18, RZ ;  /* 0x00000012040b7227 */ /* 0x000fe200078e00ff */
[----:B------:R-:W-:-:S02]  /*0cb0*/  ISETP.GT.U32.AND P1, PT, R17, R9, PT ;  /* 0x000000091100720c */ /* 0x000fc40003f24070 */
[----:B------:R-:W-:Y:S01]  /*0cc0*/  ISETP.GT.U32.AND P4, PT, R17, R10, PT ;  /* 0x0000000a1100720c */ /* 0x000fe20003f84070 */
[----:B------:R-:W-:-:S04]  /*0cd0*/  IMAD.HI.U32 R12, R4, R19, RZ ;  /* 0x00000013040c7227 */ /* 0x000fc800078e00ff */
[----:B------:R-:W-:-:S04]  /*0ce0*/  IMAD.HI.U32 R4, R4, R21, RZ ;  /* 0x0000001504047227 */ /* 0x000fc800078e00ff */
[----:B------:R-:W-:Y:S02]  /*0cf0*/  IMAD.MOV R14, RZ, RZ, -R5 ;  /* 0x000000ffff0e7224 */ /* 0x000fe400078e0a05 */
[----:B------:R-:W-:Y:S02]  /*0d00*/  IMAD.MOV R5, RZ, RZ, -R11 ;  /* 0x000000ffff057224 */ /* 0x000fe400078e0a0b */
[----:B------:R-:W-:Y:S02]  /*0d10*/  IMAD.MOV R4, RZ, RZ, -R4 ;  /* 0x000000ffff047224 */ /* 0x000fe400078e0a04 */
[C---:B------:R-:W-:Y:S02]  /*0d20*/  IMAD R11, R17.reuse, R14, R13 ;  /* 0x0000000e110b7224 */ /* 0x040fe400078e020d */
[----:B------:R-:W-:Y:S02]  /*0d30*/  IMAD.MOV R20, RZ, RZ, -R12 ;  /* 0x000000ffff147224 */ /* 0x000fe400078e0a0c */
[C---:B------:R-:W-:Y:S01]  /*0d40*/  IMAD R14, R17.reuse, R4, R21 ;  /* 0x00000004110e7224 */ /* 0x040fe200078e0215 */
[C---:B------:R-:W-:Y:S01]  /*0d50*/  ISETP.GT.U32.AND P5, PT, R17.reuse, R11, PT ;  /* 0x0000000b1100720c */ /* 0x040fe20003fa4070 */
[----:B------:R-:W-:-:S02]  /*0d60*/  IMAD R12, R17, R5, R18 ;  /* 0x00000005110c7224 */ /* 0x000fc400078e0212 */
[C---:B------:R-:W-:Y:S01]  /*0d70*/  IMAD R13, R17.reuse, R20, R19 ;  /* 0x00000014110d7224 */ /* 0x040fe200078e0213 */
[----:B------:R-:W-:Y:S01]  /*0d80*/  ISETP.GT.U32.AND P3, PT, R17, R14, PT ;  /* 0x0000000e1100720c */ /* 0x000fe20003f64070 */
[--C-:B------:R-:W-:Y:S01]  /*0d90*/  @!P2 IMAD.IADD R6, R6, 0x1, -R17.reuse ;  /* 0x000000010606a824 */ /* 0x100fe200078e0a11 */
[----:B------:R-:W0:Y:S01]  /*0da0*/  LDC.64 R4, c[0x0][0x3a0] ;  /* 0x0000e800ff047b82 */ /* 0x000e220000000a00 */
[----:B------:R-:W-:Y:S01]  /*0db0*/  @!P0 IMAD.IADD R3, R3, 0x1, -R16 ;  /* 0x0000000103038824 */ /* 0x000fe200078e0a10 */
[C---:B------:R-:W-:Y:S01]  /*0dc0*/  ISETP.GT.U32.AND P0, PT, R17.reuse, R12, PT ;  /* 0x0000000c1100720c */ /* 0x040fe20003f04070 */
[--C-:B------:R-:W-:Y:S01]  /*0dd0*/  @!P6 IMAD.IADD R8, R8, 0x1, -R17.reuse ;  /* 0x000000010808e824 */ /* 0x100fe200078e0a11 */
[----:B------:R-:W-:Y:S01]  /*0de0*/  ISETP.GT.U32.AND P2, PT, R17, R13, PT ;  /* 0x0000000d1100720c */ /* 0x000fe20003f44070 */
[--C-:B------:R-:W-:Y:S01]  /*0df0*/  @!P1 IMAD.IADD R9, R9, 0x1, -R17.reuse ;  /* 0x0000000109099824 */ /* 0x100fe200078e0a11 */
[C---:B------:R-:W-:Y:S01]  /*0e00*/  ISETP.GT.U32.AND P6, PT, R17.reuse, R6, PT ;  /* 0x000000061100720c */ /* 0x040fe20003fc4070 */
[--C-:B------:R-:W-:Y:S01]  /*0e10*/  @!P4 IMAD.IADD R10, R10, 0x1, -R17.reuse ;  /* 0x000000010a0ac824 */ /* 0x100fe200078e0a11 */
[----:B------:R-:W-:Y:S01]  /*0e20*/  ISETP.GT.U32.AND P1, PT, R17, R8, PT ;  /* 0x000000081100720c */ /* 0x000fe20003f24070 */
[--C-:B------:R-:W-:Y:S01]  /*0e30*/  @!P5 IMAD.IADD R11, R11, 0x1, -R17.reuse ;  /* 0x000000010b0bd824 */ /* 0x100fe200078e0a11 */
[----:B------:R-:W-:Y:S01]  /*0e40*/  ISETP.GE.AND P4, PT, R7, RZ, PT ;  /* 0x000000ff0700720c */ /* 0x000fe20003f86270 */
[----:B------:R-:W-:Y:S01]  /*0e50*/  @!P3 IMAD.IADD R14, R14, 0x1, -R17 ;  /* 0x000000010e0eb824 */ /* 0x000fe200078e0a11 */
[----:B------:R-:W-:Y:S01]  /*0e60*/  ISETP.GE.AND P5, PT, R22, RZ, PT ;  /* 0x000000ff1600720c */ /* 0x000fe20003fa6270 */
[----:B------:R-:W-:Y:S01]  /*0e70*/  IMAD.MOV.U32 R18, RZ, RZ, R3 ;  /* 0x000000ffff127224 */ /* 0x000fe200078e0003 */
[C---:B------:R-:W-:Y:S01]  /*0e80*/  ISETP.GT.U32.AND P3, PT, R17.reuse, R9, PT ;  /* 0x000000091100720c */ /* 0x040fe20003f64070 */
[--C-:B------:R-:W-:Y:S01]  /*0e90*/  @!P0 IMAD.IADD R12, R12, 0x1, -R17.reuse ;  /* 0x000000010c0c8824 */ /* 0x100fe200078e0a11 */
[----:B------:R-:W-:Y:S01]  /*0ea0*/  ISETP.GT.U32.AND P0, PT, R17, R10, PT ;  /* 0x0000000a1100720c */ /* 0x000fe20003f04070 */
[--C-:B------:R-:W-:Y:S01]  /*0eb0*/  @!P2 IMAD.IADD R13, R13, 0x1, -R17.reuse ;  /* 0x000000010d0da824 */ /* 0x100fe200078e0a11 */
[----:B------:R-:W-:Y:S01]  /*0ec0*/  ISETP.GT.U32.AND P2, PT, R17, R11, PT ;  /* 0x0000000b1100720c */ /* 0x000fe20003f44070 */
[--C-:B------:R-:W-:Y:S01]  /*0ed0*/  @!P6 IMAD.IADD R6, R6, 0x1, -R17.reuse ;  /* 0x000000010606e824 */ /* 0x100fe200078e0a11 */
[----:B------:R-:W-:Y:S01]  /*0ee0*/  ISETP.GE.AND P6, PT, R23, RZ, PT ;  /* 0x000000ff1700720c */ /* 0x000fe20003fc6270 */
[--C-:B------:R-:W-:Y:S01]  /*0ef0*/  @!P1 IMAD.IADD R8, R8, 0x1, -R17.reuse ;  /* 0x0000000108089824 */ /* 0x100fe200078e0a11 */
[C---:B------:R-:W-:Y:S01]  /*0f00*/  ISETP.GT.U32.AND P1, PT, R17.reuse, R12, PT ;  /* 0x0000000c1100720c */ /* 0x040fe20003f24070 */
[----:B------:R-:W-:Y:S01]  /*0f10*/  @!P4 IMAD.MOV R6, RZ, RZ, -R6 ;  /* 0x000000ffff06c224 */ /* 0x000fe200078e0a06 */
[C---:B------:R-:W-:Y:S01]  /*0f20*/  ISETP.GT.U32.AND P4, PT, R17.reuse, R13, PT ;  /* 0x0000000d1100720c */ /* 0x040fe20003f84070 */
[----:B------:R-:W-:Y:S01]  /*0f30*/  @!P5 IMAD.MOV R8, RZ, RZ, -R8 ;  /* 0x000000ffff08d224 */ /* 0x000fe200078e0a08 */
[----:B------:R-:W-:Y:S01]  /*0f40*/  ISETP.GT.U32.AND P5, PT, R17, R14, PT ;  /* 0x0000000e1100720c */ /* 0x000fe20003fa4070 */
[--C-:B------:R-:W-:Y:S01]  /*0f50*/  @!P3 IMAD.IADD R9, R9, 0x1, -R17.reuse ;  /* 0x000000010909b824 */ /* 0x100fe200078e0a11 */
[----:B------:R-:W-:Y:S01]  /*0f60*/  ISETP.GE.AND P3, PT, R24, RZ, PT ;  /* 0x000000ff1800720c */ /* 0x000fe20003f66270 */
[--C-:B------:R-:W-:Y:S01]  /*0f70*/  @!P0 IMAD.IADD R10, R10, 0x1, -R17.reuse ;  /* 0x000000010a0a8824 */ /* 0x100fe200078e0a11 */
[----:B------:R-:W-:Y:S01]  /*0f80*/  ISETP.GE.AND P0, PT, R25, RZ, PT ;  /* 0x000000ff1900720c */ /* 0x000fe20003f06270 */
[----:B------:R-:W-:Y:S01]  /*0f90*/  @!P2 IMAD.IADD R11, R11, 0x1, -R17 ;  /* 0x000000010b0ba824 */ /* 0x000fe200078e0a11 */
[----:B------:R-:W-:Y:S01]  /*0fa0*/  ISETP.GE.AND P2, PT, R26, RZ, PT ;  /* 0x000000ff1a00720c */ /* 0x000fe20003f46270 */
[----:B------:R-:W-:Y:S01]  /*0fb0*/  @!P6 IMAD.MOV R9, RZ, RZ, -R9 ;  /* 0x000000ffff09e224 */ /* 0x000fe200078e0a09 */
[----:B------:R-:W-:Y:S01]  /*0fc0*/  ISETP.GE.AND P6, PT, R2, RZ, PT ;  /* 0x000000ff0200720c */ /* 0x000fe20003fc6270 */
[--C-:B------:R-:W-:Y:S01]  /*0fd0*/  @!P1 IMAD.IADD R12, R12, 0x1, -R17.reuse ;  /* 0x000000010c0c9824 */ /* 0x100fe200078e0a11 */
[----:B------:R-:W-:Y:S01]  /*0fe0*/  ISETP.GE.AND P1, PT, R27, RZ, PT ;  /* 0x000000ff1b00720c */ /* 0x000fe20003f26270 */
[--C-:B------:R-:W-:Y:S01]  /*0ff0*/  @!P4 IMAD.IADD R13, R13, 0x1, -R17.reuse ;  /* 0x000000010d0dc824 */ /* 0x100fe200078e0a11 */
[----:B------:R-:W-:Y:S01]  /*1000*/  ISETP.GE.AND P4, PT, R28, RZ, PT ;  /* 0x000000ff1c00720c */ /* 0x000fe20003f86270 */
[----:B------:R-:W-:Y:S01]  /*1010*/  @!P5 IMAD.IADD R14, R14, 0x1, -R17 ;  /* 0x000000010e0ed824 */ /* 0x000fe200078e0a11 */
[----:B------:R-:W-:Y:S01]  /*1020*/  ISETP.NE.AND P5, PT, R34, RZ, PT ;  /* 0x000000ff2200720c */ /* 0x000fe20003fa5270 */
[----:B------:R-:W-:Y:S01]  /*1030*/  @!P3 IMAD.MOV R10, RZ, RZ, -R10 ;  /* 0x000000ffff0ab224 */ /* 0x000fe200078e0a0a */
[----:B------:R-:W-:Y:S01]  /*1040*/  ISETP.NE.AND P3, PT, R35, RZ, PT ;  /* 0x000000ff2300720c */ /* 0x000fe20003f65270 */
[----:B0-----:R-:W-:Y:S01]  /*1050*/  VIADD R7, R4, 0xfffffffe ;  /* 0xfffffffe04077836 */ /* 0x001fe20000000000 */
[----:B------:R-:W-:Y:S01]  /*1060*/  LOP3.LUT R35, RZ, R35, RZ, 0x33, !PT ;  /* 0x00000023ff237212 */ /* 0x000fe200078e33ff */
[----:B------:R-:W-:-:S02]  /*1070*/  @!P0 IMAD.MOV R11, RZ, RZ, -R11 ;  /* 0x000000ffff0b8224 */ /* 0x000fc400078e0a0b */
[----:B------:R-:W-:Y:S01]  /*1080*/  @!P2 IMAD.MOV R12, RZ, RZ, -R12 ;  /* 0x000000ffff0ca224 */ /* 0x000fe200078e0a0c */
[----:B------:R-:W-:Y:S01]  /*1090*/  SEL R33, R35, R6, !P3 ;  /* 0x0000000623217207 */ /* 0x000fe20005800000 */
[----:B------:R-:W-:Y:S01]  /*10a0*/  @!P1 IMAD.MOV R13, RZ, RZ, -R13 ;  /* 0x000000ffff0d9224 */ /* 0x000fe200078e0a0d */
[----:B------:R-:W-:Y:S01]  /*10b0*/  ISETP.GE.U32.AND P0, PT, R7, 0x7fffffbf, PT ;  /* 0x7fffffbf0700780c */ /* 0x000fe20003f06070 */
[----:B------:R-:W-:Y:S01]  /*10c0*/  @!P4 IMAD.MOV R14, RZ, RZ, -R14 ;  /* 0x000000ffff0ec224 */ /* 0x000fe200078e0a0e */
[C---:B------:R-:W-:Y:S01]  /*10d0*/  SEL R28, R35.reuse, R8, !P3 ;  /* 0x00000008231c7207 */ /* 0x040fe20005800000 */
[C---:B------:R-:W-:Y:S01]  /*10e0*/  VIADD R3, R4.reuse, 0xfffffffd ;  /* 0xfffffffd04037836 */ /* 0x040fe20000000000 */
[C---:B------:R-:W-:Y:S01]  /*10f0*/  SEL R31, R35.reuse, R9, !P3 ;  /* 0x00000009231f7207 */ /* 0x040fe20005800000 */
[C---:B------:R-:W-:Y:S01]  /*1100*/  VIADD R6, R4.reuse, 0xffffffed ;  /* 0xffffffed04067836 */ /* 0x040fe20000000000 */
[C---:B------:R-:W-:Y:S01]  /*1110*/  SEL R32, R35.reuse, R10, !P3 ;  /* 0x0000000a23207207 */ /* 0x040fe20005800000 */
[----:B------:R-:W-:Y:S01]  /*1120*/  @!P6 IMAD.MOV R18, RZ, RZ, -R18 ;  /* 0x000000ffff12e224 */ /* 0x000fe200078e0a12 */
[C---:B------:R-:W-:Y:S01]  /*1130*/  SEL R29, R35.reuse, R11, !P3 ;  /* 0x0000000b231d7207 */ /* 0x040fe20005800000 */
[C---:B------:R-:W-:Y:S01]  /*1140*/  VIADD R7, R4.reuse, 0xffffffec ;  /* 0xffffffec04077836 */ /* 0x040fe20000000000 */
[C---:B------:R-:W-:Y:S01]  /*1150*/  SEL R27, R35.reuse, R12, !P3 ;  /* 0x0000000c231b7207 */ /* 0x040fe20005800000 */
[C---:B------:R-:W-:Y:S01]  /*1160*/  VIADD R8, R4.reuse, 0xffffffee ;  /* 0xffffffee04087836 */ /* 0x040fe20000000000 */
[C---:B------:R-:W-:Y:S01]  /*1170*/  SEL R30, R35.reuse, R13, !P3 ;  /* 0x0000000d231e7207 */ /* 0x040fe20005800000 */
[C---:B------:R-:W-:Y:S01]  /*1180*/  VIADD R9, R4.reuse, 0xffffffeb ;  /* 0xffffffeb04097836 */ /* 0x040fe20000000000 */
[----:B------:R-:W-:Y:S01]  /*1190*/  SEL R35, R35, R14, !P3 ;  /* 0x0000000e23237207 */ /* 0x000fe20005800000 */
[C---:B------:R-:W-:Y:S01]  /*11a0*/  VIADD R11, R4.reuse, 0xffffffe6 ;  /* 0xffffffe6040b7836 */ /* 0x040fe20000000000 */
[----:B------:R-:W-:Y:S01]  /*11b0*/  @!P5 LOP3.LUT R18, RZ, R34, RZ, 0x33, !PT ;  /* 0x00000022ff12d212 */ /* 0x000fe200078e33ff */
[C---:B------:R-:W-:Y:S01]  /*11c0*/  VIADD R12, R4.reuse, 0xffffffe7 ;  /* 0xffffffe7040c7836 */ /* 0x040fe20000000000 */
[----:B------:R-:W-:Y:S01]  /*11d0*/  ISETP.GE.U32.AND P3, PT, R3, 0x7fffffbe, PT ;  /* 0x7fffffbe0300780c */ /* 0x000fe20003f66070 */
[----:B------:R-:W-:Y:S01]  /*11e0*/  VIADD R3, R4, 0xffffffe8 ;  /* 0xffffffe804037836 */ /* 0x000fe20000000000 */
[----:B------:R-:W-:Y:S01]  /*11f0*/  ISETP.GE.U32.AND P5, PT, R6, 0x7fffffae, PT ;  /* 0x7fffffae0600780c */ /* 0x000fe20003fa6070 */
        /* <DEDUP_REMOVED lines=9> */
[----:B------:R-:W-:Y:S01]  /*1290*/  SEL R6, RZ, 0x1fffe, P5 ;  /* 0x0001fffeff067807 */ /* 0x000fe20002800000 */
[----:B------:R-:W-:Y:S01]  /*12a0*/  VIADD R19, R4, 0xffffffe3 ;  /* 0xffffffe304137836 */ /* 0x000fe20000000000 */
[----:B------:R-:W-:Y:S01]  /*12b0*/  SEL R3, RZ, 0x1, P2 ;  /* 0x00000001ff037807 */ /* 0x000fe20001000000 */
[----:B------:R-:W-:Y:S01]  /*12c0*/  IMAD R51, R18, R5, RZ ;  /* 0x0000000512337224 */ /* 0x000fe200078e02ff */
[----:B------:R-:W-:Y:S01]  /*12d0*/  ISETP.GE.U32.AND P5, PT, R9, 0x7fffffac, PT ;  /* 0x7fffffac0900780c */ /* 0x000fe20003fa6070 */
[----:B------:R-:W-:Y:S01]  /*12e0*/  VIADD R9, R4, 0xffffffe5 ;  /* 0xffffffe504097836 */ /* 0x000fe20000000000 */
[----:B------:R-:W-:Y:S01]  /*12f0*/  ISETP.GE.U32.AND P2, PT, R7, 0x7fffffab, PT ;  /* 0x7fffffab0700780c */ /* 0x000fe20003f46070 */
[----:B------:R-:W-:Y:S01]  /*1300*/  IMAD.SHL.U32 R50, R51, 0x2, RZ ;  /* 0x0000000233327824 */ /* 0x000fe200078e00ff */
[----:B------:R-:W-:-:S02]  /*1310*/  SEL R7, RZ, 0x1, P4 ;  /* 0x00000001ff077807 */ /* 0x000fc40002000000 */
[----:B------:R-:W-:Y:S02]  /*1320*/  ISETP.GE.U32.AND P4, PT, R8, 0x7fffffa5, PT ;  /* 0x7fffffa50800780c */ /* 0x000fe40003f86070 */
[----:B------:R-:W-:Y:S02]  /*1330*/  SEL R8, RZ, 0x4, P2 ;  /* 0x00000004ff087807 */ /* 0x000fe40001000000 */
[----:B------:R-:W-:Y:S02]  /*1340*/  ISETP.GE.U32.AND P2, PT, R9, 0x7fffffa6, PT ;  /* 0x7fffffa60900780c */ /* 0x000fe40003f46070 */
[----:B------:R-:W-:Y:S02]  /*1350*/  SEL R9, RZ, 0x7fff8, P5 ;  /* 0x0007fff8ff097807 */ /* 0x000fe40002800000 */
[----:B------:R-:W-:Y:S02]  /*1360*/  SEL R13, RZ, 0x1, P4 ;  /* 0x00000001ff0d7807 */ /* 0x000fe40002000000 */
[----:B------:R-:W-:Y:S01]  /*1370*/  ISETP.GE.U32.AND P5, PT, R11, 0x7fffffa7, PT ;  /* 0x7fffffa70b00780c */ /* 0x000fe20003fa6070 */
[----:B------:R-:W-:Y:S01]  /*1380*/  VIADD R11, R4, 0xffffffe1 ;  /* 0xffffffe1040b7836 */ /* 0x000fe20000000000 */
[----:B------:R-:W-:Y:S01]  /*1390*/  ISETP.GE.U32.AND P4, PT, R12, 0x7fffffa8, PT ;  /* 0x7fffffa80c00780c */ /* 0x000fe20003f86070 */
[----:B------:R-:W-:Y:S01]  /*13a0*/  VIADD R12, R4, 0xffffffe0 ;  /* 0xffffffe0040c7836 */ /* 0x000fe20000000000 */
[----:B------:R-:W-:-:S02]  /*13b0*/  SEL R10, RZ, 0x1fffe, P6 ;  /* 0x0001fffeff0a7807 */ /* 0x000fc40003000000 */
[----:B------:R-:W-:Y:S02]  /*13c0*/  SEL R14, RZ, 0x1fffe, P2 ;  /* 0x0001fffeff0e7807 */ /* 0x000fe40001000000 */
[----:B------:R-:W-:Y:S01]  /*13d0*/  ISETP.GE.U32.AND P6, PT, R11, 0x7fffffa2, PT ;  /* 0x7fffffa20b00780c */ /* 0x000fe20003fc6070 */
[----:B------:R-:W-:Y:S01]  /*13e0*/  IMAD.IADD R7, R7, 0x1, R10 ;  /* 0x0000000107077824 */ /* 0x000fe200078e020a */
[----:B------:R-:W-:Y:S01]  /*13f0*/  ISETP.GE.U32.AND P2, PT, R12, 0x7fffffa1, PT ;  /* 0x7fffffa10c00780c */ /* 0x000fe20003f46070 */
[----:B------:R-:W-:Y:S01]  /*1400*/  IMAD.IADD R13, R13, 0x1, R14 ;  /* 0x000000010d0d7824 */ /* 0x000fe200078e020e */
[----:B------:R-:W-:Y:S02]  /*1410*/  SEL R12, RZ, 0x7fff8, P4 ;  /* 0x0007fff8ff0c7807 */ /* 0x000fe40002000000 */
[----:B------:R-:W-:Y:S02]  /*1420*/  ISETP.GE.U32.AND P4, PT, R16, 0x7fffffb0, PT ;  /* 0x7fffffb01000780c */ /* 0x000fe40003f86070 */
[----:B------:R-:W-:-:S02]  /*1430*/  SEL R11, RZ, 0x4, P5 ;  /* 0x00000004ff0b7807 */ /* 0x000fc40002800000 */
[----:B------:R-:W-:Y:S02]  /*1440*/  SEL R17, RZ, 0x1fffe, P6 ;  /* 0x0001fffeff117807 */ /* 0x000fe40003000000 */
[----:B------:R-:W-:Y:S02]  /*1450*/  SEL R16, RZ, 0x1, P2 ;  /* 0x00000001ff107807 */ /* 0x000fe40001000000 */
[----:B------:R-:W-:Y:S02]  /*1460*/  ISETP.GE.U32.AND P5, PT, R15, 0x7fffffa3, PT ;  /* 0x7fffffa30f00780c */ /* 0x000fe40003fa6070 */
[----:B------:R-:W-:Y:S01]  /*1470*/  LOP3.LUT R10, R7, 0x3, RZ, 0xc0, !PT ;  /* 0x00000003070a7812 */ /* 0x000fe200078ec0ff */
[----:B------:R-:W-:Y:S01]  /*1480*/  IMAD.IADD R16, R16, 0x1, R17 ;  /* 0x0000000110107824 */ /* 0x000fe200078e0211 */
[----:B------:R-:W-:Y:S01]  /*1490*/  SEL R15, RZ, 0x4, P5 ;  /* 0x00000004ff0f7807 */ /* 0x000fe20002800000 */
[----:B------:R-:W-:Y:S01]  /*14a0*/  IMAD.IADD R7, R3, 0x1, R6 ;  /* 0x0000000103077824 */ /* 0x000fe200078e0206 */
[----:B------:R-:W-:-:S02]  /*14b0*/  ISETP.GE.U32.AND P5, PT, R19, 0x7fffffa4, PT ;  /* 0x7fffffa41300780c */ /* 0x000fc40003fa6070 */
[----:B------:R-:W-:Y:S01]  /*14c0*/  IADD3 R8, PT, PT, R10, R9, R8 ;  /* 0x000000090a087210 */ /* 0x000fe20007ffe008 */
[----:B------:R-:W-:Y:S01]  /*14d0*/  VIADD R9, R4, 0xfffffff0 ;  /* 0xfffffff004097836 */ /* 0x000fe20000000000 */
[----:B------:R-:W-:Y:S02]  /*14e0*/  SEL R14, RZ, 0x7fff8, P5 ;  /* 0x0007fff8ff0e7807 */ /* 0x000fe40002800000 */
[----:B------:R-:W-:Y:S01]  /*14f0*/  LOP3.LUT R16, R16, 0x3, RZ, 0xc0, !PT ;  /* 0x0000000310107812 */ /* 0x000fe200078ec0ff */
[----:B------:R-:W-:Y:S01]  /*1500*/  IMAD.SHL.U32 R8, R8, 0x100, RZ ;  /* 0x0000010008087824 */ /* 0x000fe200078e00ff */
[----:B------:R-:W-:Y:S02]  /*1510*/  SEL R3, RZ, 0x4, P1 ;  /* 0x00000004ff037807 */ /* 0x000fe40000800000 */
[----:B------:R-:W-:Y:S02]  /*1520*/  SEL R6, RZ, 0x7fff8, P4 ;  /* 0x0007fff8ff067807 */ /* 0x000fe40002000000 */
[----:B------:R-:W-:-:S02]  /*1530*/  LOP3.LUT R7, R7, 0x3, RZ, 0xc0, !PT ;  /* 0x0000000307077812 */ /* 0x000fc400078ec0ff */
[----:B------:R-:W-:Y:S02]  /*1540*/  LOP3.LUT R13, R13, 0x3, RZ, 0xc0, !PT ;  /* 0x000000030d0d7812 */ /* 0x000fe400078ec0ff */
[----:B------:R-:W-:Y:S02]  /*1550*/  IADD3 R14, PT, PT, R16, R14, R15 ;  /* 0x0000000e100e7210 */ /* 0x000fe40007ffe00f */
[----:B------:R-:W-:Y:S02]  /*1560*/  IADD3 R3, PT, PT, R7, R6, R3 ;  /* 0x0000000607037210 */ /* 0x000fe40007ffe003 */
[----:B------:R-:W-:Y:S02]  /*1570*/  IADD3 R11, PT, PT, R13, R12, R11 ;  /* 0x0000000c0d0b7210 */ /* 0x000fe40007ffe00b */
[----:B------:R-:W-:Y:S02]  /*1580*/  LOP3.LUT R14, R14, 0xf, RZ, 0xc0, !PT ;  /* 0x0000000f0e0e7812 */ /* 0x000fe400078ec0ff */
[----:B------:R-:W-:-:S02]  /*1590*/  LOP3.LUT R6, R8, 0xf00, RZ, 0xe2, !PT ;  /* 0x00000f0008067812 */ /* 0x000fc400078ee2ff */
[----:B------:R-:W-:Y:S01]  /*15a0*/  ISETP.NE.U32.AND P1, PT, R53, RZ, PT ;  /* 0x000000ff3500720c */ /* 0x000fe20003f25070 */
[----:B------:R-:W-:Y:S02]  /*15b0*/  IMAD R11, R11, 0x10, R14 ;  /* 0x000000100b0b7824 */ /* 0x000fe400078e020e */
[----:B------:R-:W-:Y:S01]  /*15c0*/  IMAD R3, R3, 0x1000, R6 ;  /* 0x0000100003037824 */ /* 0x000fe200078e0206 */
[----:B---3--:R-:W-:Y:S09]  /*15d0*/  BRA.U UP0, `(.L_x_5) ;  /* 0x0000000100187547 */ /* 0x008ff2000b800000 */
[----:B------:R-:W-:Y:S01]  /*15e0*/  ELECT P4, URZ, PT ;  /* 0x0000000000ff782f */ /* 0x000fe20003880000 */
[----:B------:R-:W-:Y:S01]  /*15f0*/  IMAD.MOV.U32 R5, RZ, RZ, 0x1 ;  /* 0x00000001ff057424 */ /* 0x000fe200078e00ff */
[----:B------:R-:W-:Y:S01]  /*1600*/  UMOV UR5, 0x40 ;  /* 0x0000004000057882 */ /* 0x000fe20000000000 */
[----:B------:R-:W-:Y:S01]  /*1610*/  UVIRTCOUNT.DEALLOC.SMPOOL 0x80 ;  /* 0x000000800000784c */ /* 0x000fe20000000000 */
[----:B------:R-:W-:-:S09]  /*1620*/  ULEA UR5, UR4, UR5, 0x18 ;  /* 0x0000000504057291 */ /* 0x000fd2000f8ec0ff */
[----:B------:R0:W-:Y:S03]  /*1630*/  @P4 STS.U8 [UR5], R5 ;  /* 0x00000005ff004988 */ /* 0x0001e60008000005 */
.L_x_5:
[----:B------:R-:W-:Y:S01]  /*1640*/  UIADD3 UR10, UPT, UPT, UR8, UR10, URZ ;  /* 0x0000000a080a7290 */ /* 0x000fe2000fffe0ff */
[----:B0-----:R-:W-:Y:S01]  /*1650*/  VIADD R5, R4, 0xffffffff ;  /* 0xffffffff04057836 */ /* 0x001fe20000000000 */
[----:B------:R-:W-:Y:S01]  /*1660*/  VOTEU.ALL UP1, P1 ;  /* 0x0000000000ff7886 */ /* 0x000fe20000820000 */
[----:B------:R-:W-:Y:S01]  /*1670*/  VOTEU.ALL UP2, P1 ;  /* 0x0000000000ff7886 */ /* 0x000fe20000840000 */
[----:B------:R-:W-:Y:S02]  /*1680*/  IADD3 R6, P4, PT, R50, UR12, RZ ;  /* 0x0000000c32067c10 */ /* 0x000fe4000ff9e0ff */
[----:B------:R-:W-:Y:S01]  /*1690*/  ISETP.GE.U32.AND P5, PT, R5, 0x7fffffc0, PT ;  /* 0x7fffffc00500780c */ /* 0x000fe20003fa6070 */
[----:B------:R-:W-:-:S04]  /*16a0*/  @!UP1 UIADD3 UR4, UPT, UPT, -UR7, 0x100000, URZ ;  /* 0x0010000007049890 */ /* 0x000fc8000fffe1ff */
[----:B------:R-:W-:Y:S02]  /*16b0*/  @!UP1 USHF.L.U32 UR5, UR4, 0xb, URZ ;  /* 0x0000000b04059899 */ /* 0x000fe400080006ff */
[----:B------:R-:W-:Y:S01]  /*16c0*/  @!UP1 USHF.L.U32 UR4, UR4, 0x1, URZ ;  /* 0x0000000104049899 */ /* 0x000fe200080006ff */
[----:B------:R-:W-:Y:S01]  /*16d0*/  STTM.x32 tmem[UR10], RZ ;  /* 0x000000ff000079ed */ /* 0x000fe200082c000a */
[----:B------:R-:W0:Y:S02]  /*16e0*/  FENCE.VIEW.ASYNC.T ;  /* 0x00000000000073c6 */ /* 0x000e240000000200 */
[----:B0-----:R-:W-:Y:S01]  /*16f0*/  BAR.SYNC.DEFER_BLOCKING 0x0 ;  /* 0x0000000000007b1d */ /* 0x001fe20000010000 */
[----:B------:R-:W-:Y:S02]  /*1700*/  LEA.HI.X.SX32 R7, R51, UR13, 0x1, P4 ;  /* 0x0000000d33077c11 */ /* 0x000fe4000a0f0eff */
[----:B------:R-:W-:Y:S02]  /*1710*/  LOP3.LUT R8, R11, 0xff, RZ, 0xc0, !PT ;  /* 0x000000ff0b087812 */ /* 0x000fe400078ec0ff */
[----:B------:R-:W-:-:S02]  /*1720*/  IADD3 R10, P4, PT, R48, R6, RZ ;  /* 0x00000006300a7210 */ /* 0x000fc40007f9e0ff */
[----:B------:R-:W-:Y:S01]  /*1730*/  PRMT R5, RZ, 0x7610, R5 ;  /* 0x00007610ff057816 */ /* 0x000fe20000000005 */
[----:B------:R-:W-:Y:S01]  /*1740*/  IMAD.IADD R58, R3, 0x1, R8 ;  /* 0x00000001033a7824 */ /* 0x000fe200078e0208 */
[C---:B------:R-:W-:Y:S02]  /*1750*/  LEA.HI.X.SX32 R11, R150.reuse, R7, 0x1, P4 ;  /* 0x00000007960b7211 */ /* 0x040fe400020f0eff */
[----:B------:R-:W-:Y:S01]  /*1760*/  PRMT R34, RZ, 0x7610, R34 ;  /* 0x00007610ff227816 */ /* 0x000fe20000000022 */
[----:B------:R-:W0:Y:S02]  /*1770*/  FENCE.VIEW.ASYNC.S ;  /* 0x00000000000073c6 */ /* 0x000e240000000000 */
[----:B0-----:R0:W1:Y:S02]  /*1780*/  @!UP2 SYNCS.EXCH.64 URZ, [UR6], UR4 ;  /* 0x0000000406ffa5b2 */ /* 0x0010640008000100 */
[----:B-1----:R-:W-:Y:S01]  /*1790*/  BAR.SYNC.DEFER_BLOCKING 0x0 ;  /* 0x0000000000007b1d */ /* 0x002fe20000010000 */
[----:B------:R-:W-:Y:S01]  /*17a0*/  ISETP.GE.U32.AND P4, PT, R9, 0x7fffffb1, PT ;  /* 0x7fffffb10900780c */ /* 0x000fe20003f86070 */
[----:B------:R-:W-:-:S02]  /*17b0*/  IMAD R9, R150, 0x1e, RZ ;  /* 0x0000001e96097824 */ /* 0x000fc400078e02ff */
[----:B------:R-:W-:Y:S01]  /*17c0*/  VIADD R8, R4, 0xfffffffb ;  /* 0xfffffffb04087836 */ /* 0x000fe20000000000 */
[----:B------:R-:W-:Y:S01]  /*17d0*/  LOP3.LUT R58, R58, 0xffff, RZ, 0xc0, !PT ;  /* 0x0000ffff3a3a7812 */ /* 0x000fe200078ec0ff */
[C---:B------:R-:W-:Y:S01]  /*17e0*/  IMAD R3, R150.reuse, 0xf, RZ ;  /* 0x0000000f96037824 */ /* 0x040fe200078e02ff */
[----:B------:R-:W-:Y:S02]  /*17f0*/  IADD3 R14, P6, PT, R9, R6, RZ ;  /* 0x00000006090e7210 */ /* 0x000fe40007fde0ff */
[----:B------:R-:W-:Y:S01]  /*1800*/  PRMT R55, RZ, 0x7610, R55 ;  /* 0x00007610ff377816 */ /* 0x000fe20000000037 */
[C---:B------:R-:W-:Y:S01]  /*1810*/  IMAD.SHL.U32 R47, R150.reuse, 0x4, RZ ;  /* 0x00000004962f7824 */ /* 0x040fe200078e00ff */
[----:B------:R-:W-:Y:S01]  /*1820*/  PRMT R26, RZ, 0x7610, R26 ;  /* 0x00007610ff1a7816 */ /* 0x000fe2000000001a */
[C---:B------:R-:W-:Y:S01]  /*1830*/  IMAD R17, R150.reuse, 0x22, RZ ;  /* 0x0000002296117824 */ /* 0x040fe200078e02ff */
[----:B------:R-:W-:Y:S01]  /*1840*/  LEA.HI.X.SX32 R15, R3, R7, 0x1, P6 ;  /* 0x00000007030f7211 */ /* 0x000fe200030f0eff */
[C---:B------:R-:W-:Y:S01]  /*1850*/  IMAD R3, R150.reuse, 0x11, RZ ;  /* 0x0000001196037824 */ /* 0x040fe200078e02ff */
[----:B------:R-:W-:Y:S01]  /*1860*/  PRMT R57, RZ, 0x7610, R57 ;  /* 0x00007610ff397816 */ /* 0x000fe20000000039 */
[----:B------:R-:W-:-:S02]  /*1870*/  IMAD R25, R150, 0x26, RZ ;  /* 0x0000002696197824 */ /* 0x000fc400078e02ff */
[C---:B------:R-:W-:Y:S01]  /*1880*/  IMAD R21, R150.reuse, 0x24, RZ ;  /* 0x0000002496157824 */ /* 0x040fe200078e02ff */
[----:B------:R-:W-:Y:S01]  /*1890*/  PRMT R54, RZ, 0x7610, R54 ;  /* 0x00007610ff367816 */ /* 0x000fe20000000036 */
[C---:B------:R-:W-:Y:S01]  /*18a0*/  IMAD R37, R150.reuse, 0x12, RZ ;  /* 0x0000001296257824 */ /* 0x040fe200078e02ff */
[----:B------:R-:W-:Y:S02]  /*18b0*/  PRMT R59, RZ, 0x7610, R59 ;  /* 0x00007610ff3b7816 */ /* 0x000fe4000000003b */
[----:B------:R-:W-:Y:S01]  /*18c0*/  PRMT R56, RZ, 0x7610, R56 ;  /* 0x00007610ff387816 */ /* 0x000fe20000000038 */
[----:B------:R1:W5:Y:S01]  /*18d0*/  @!P0 LDG.E.U16 R5, desc[UR20][R10.64] ;  /* 0x000000140a058981 */ /* 0x000362000c1e1500 */
[C---:B------:R-:W-:Y:S01]  /*18e0*/  LEA R12, P0, R150.reuse, R6, 0x2 ;  /* 0x00000006960c7211 */ /* 0x040fe200078010ff */
[C---:B------:R-:W-:Y:S02]  /*18f0*/  IMAD R46, R150.reuse, 0xa, RZ ;  /* 0x0000000a962e7824 */ /* 0x040fe400078e02ff */
[----:B------:R-:W-:Y:S01]  /*1900*/  IMAD R45, R150, 0x5, RZ ;  /* 0x00000005962d7824 */ /* 0x000fe200078e02ff */
[----:B------:R-:W5:Y:S01]  /*1910*/  @!P5 LDG.E.U16 R34, desc[UR20][R6.64] ;  /* 0x000000140622d981 */ /* 0x000f62000c1e1500 */
[----:B------:R-:W-:-:S02]  /*1920*/  ISETP.GE.U32.AND P5, PT, R8, 0x7fffffbc, PT ;  /* 0x7fffffbc0800780c */ /* 0x000fc40003fa6070 */
[----:B------:R-:W-:Y:S01]  /*1930*/  PRMT R60, RZ, 0x7610, R60 ;  /* 0x00007610ff3c7816 */ /* 0x000fe2000000003c */
[----:B------:R-:W5:Y:S01]  /*1940*/  @!P4 LDG.E.U16 R26, desc[UR20][R14.64] ;  /* 0x000000140e1ac981 */ /* 0x000f62000c1e1500 */
[----:B------:R-:W-:Y:S02]  /*1950*/  SHF.R.U32.HI R8, RZ, 0xe, R58 ;  /* 0x0000000eff087819 */ /* 0x000fe4000001163a */
[----:B------:R-:W-:Y:S01]  /*1960*/  PRMT R66, RZ, 0x7610, R66 ;  /* 0x00007610ff427816 */ /* 0x000fe20000000042 */
[----:B------:R-:W-:Y:S01]  /*1970*/  IMAD R65, R150, 0x28, RZ ;  /* 0x0000002896417824 */ /* 0x000fe200078e02ff */
[----:B------:R-:W-:Y:S02]  /*1980*/  LEA.HI.X.SX32 R13, R48, R7, 0x1, P0 ;  /* 0x00000007300d7211 */ /* 0x000fe400000f0eff */
[----:B------:R-:W-:Y:S01]  /*1990*/  PRMT R67, RZ, 0x7610, R67 ;  /* 0x00007610ff437816 */ /* 0x000fe20000000043 */
[C---:B------:R-:W-:Y:S01]  /*19a0*/  IMAD R79, R150.reuse, 0x2c, RZ ;  /* 0x0000002c964f7824 */ /* 0x040fe200078e02ff */
[----:B-1----:R-:W-:Y:S01]  /*19b0*/  LEA R10, P0, R150, R6, 0x3 ;  /* 0x00000006960a7211 */ /* 0x002fe200078018ff */
[----:B------:R1:W5:Y:S01]  /*19c0*/  @!P3 LDG.E.U16 R55, desc[UR20][R12.64] ;  /* 0x000000140c37b981 */ /* 0x000362000c1e1500 */
[----:B------:R-:W-:-:S02]  /*19d0*/  LOP3.LUT P6, RZ, R8, 0x1, RZ, 0xc0, !PT ;  /* 0x0000000108ff7812 */ /* 0x000fc400078cc0ff */
[----:B------:R-:W-:Y:S01]  /*19e0*/  PRMT R61, RZ, 0x7610, R61 ;  /* 0x00007610ff3d7816 */ /* 0x000fe2000000003d */
[C---:B------:R-:W-:Y:S01]  /*19f0*/  IMAD R73, R150.reuse, 0x2a, RZ ;  /* 0x0000002a96497824 */ /* 0x040fe200078e02ff */
[----:B------:R-:W-:Y:S02]  /*1a00*/  SHF.R.U32.HI R8, RZ, 0xc, R58 ;  /* 0x0000000cff087819 */ /* 0x000fe4000001163a */
[----:B------:R-:W-:Y:S01]  /*1a10*/  PRMT R70, RZ, 0x7610, R70 ;  /* 0x00007610ff467816 */ /* 0x000fe20000000046 */
[C---:B------:R-:W-:Y:S01]  /*1a20*/  IMAD R83, R150.reuse, 0x2e, RZ ;  /* 0x0000002e96537824 */ /* 0x040fe200078e02ff */
[----:B------:R-:W-:Y:S02]  /*1a30*/  SHF.R.U32.HI R16, RZ, 0xd, R58 ;  /* 0x0000000dff107819 */ /* 0x000fe4000001163a */
[----:B------:R-:W-:Y:S01]  /*1a40*/  PRMT R74, RZ, 0x7610, R74 ;  /* 0x00007610ff4a7816 */ /* 0x000fe2000000004a */
[C---:B------:R-:W-:Y:S01]  /*1a50*/  IMAD R44, R150.reuse, 0x6, RZ ;  /* 0x00000006962c7824 */ /* 0x040fe200078e02ff */
[----:B------:R-:W-:Y:S01]  /*1a60*/  IADD3 R18, P3, PT, R17, R6, RZ ;  /* 0x0000000611127210 */ /* 0x000fe20007f7e0ff */
[----:B------:R-:W-:Y:S01]  /*1a70*/  IMAD R43, R150, 0x3, RZ ;  /* 0x00000003962b7824 */ /* 0x000fe200078e02ff */
[----:B------:R-:W-:-:S02]  /*1a80*/  LEA.HI.X.SX32 R11, R47, R7, 0x1, P0 ;  /* 0x000000072f0b7211 */ /* 0x000fc400000f0eff */
[----:B------:R-:W-:Y:S01]  /*1a90*/  PRMT R90, RZ, 0x7610, R90 ;  /* 0x00007610ff5a7816 */ /* 0x000fe2000000005a */
[----:B------:R-:W-:Y:S01]  /*1aa0*/  IMAD R42, R150, 0xc, RZ ;  /* 0x0000000c962a7824 */ /* 0x000fe200078e02ff */
[----:B------:R-:W-:Y:S01]  /*1ab0*/  LOP3.LUT P4, RZ, R8, 0x1, RZ, 0xc0, !PT ;  /* 0x0000000108ff7812 */ /* 0x000fe2000788c0ff */
[----:B------:R-:W5:Y:S01]  /*1ac0*/  @!P5 LDG.E.U16 R57, desc[UR20][R10.64] ;  /* 0x000000140a39d981 */ /* 0x000f62000c1e1500 */
[----:B------:R-:W-:Y:S02]  /*1ad0*/  LOP3.LUT P0, RZ, R16, 0x1, RZ, 0xc0, !PT ;  /* 0x0000000110ff7812 */ /* 0x000fe4000780c0ff */
[----:B------:R-:W-:Y:S02]  /*1ae0*/  PRMT R71, RZ, 0x7610, R71 ;  /* 0x00007610ff477816 */ /* 0x000fe40000000047 */
[----:B------:R-:W-:Y:S01]  /*1af0*/  PRMT R91, RZ, 0x7610, R91 ;  /* 0x00007610ff5b7816 */ /* 0x000fe2000000005b */
[C---:B------:R-:W-:Y:S01]  /*1b00*/  IMAD R87, R150.reuse, 0x30, RZ ;  /* 0x0000003096577824 */ /* 0x040fe200078e02ff */
[-C--:B------:R-:W-:Y:S01]  /*1b10*/  LEA.HI.X.SX32 R19, R3, R7.reuse, 0x1, P3 ;  /* 0x0000000703137211 */ /* 0x080fe200018f0eff */
[----:B------:R-:W-:Y:S01]  /*1b20*/  IMAD R3, R150, 0x13, RZ ;  /* 0x0000001396037824 */ /* 0x000fe200078e02ff */
[-C--:B------:R-:W-:Y:S01]  /*1b30*/  IADD3 R22, P5, PT, R25, R6.reuse, RZ ;  /* 0x0000000619167210 */ /* 0x080fe20007fbe0ff */
[C---:B-1----:R-:W-:Y:S01]  /*1b40*/  VIADD R12, R4.reuse, 0xfffffff5 ;  /* 0xfffffff5040c7836 */ /* 0x042fe20000000000 */
[----:B------:R-:W-:Y:S01]  /*1b50*/  IADD3 R14, P3, PT, R21, R6, RZ ;  /* 0x00000006150e7210 */ /* 0x000fe20007f7e0ff */
[----:B------:R-:W-:Y:S01]  /*1b60*/  VIADD R8, R4, 0xfffffffa ;  /* 0xfffffffa04087836 */ /* 0x000fe20000000000 */
[----:B------:R1:W5:Y:S01]  /*1b70*/  @P6 LDG.E.U16 R54, desc[UR20][R18.64] ;  /* 0x0000001412366981 */ /* 0x000362000c1e1500 */
[----:B------:R-:W-:-:S02]  /*1b80*/  LEA.HI.X.SX32 R23, R3, R7, 0x1, P5 ;  /* 0x0000000703177211 */ /* 0x000fc400028f0eff */
[----:B------:R-:W-:Y:S01]  /*1b90*/  PRMT R75, RZ, 0x7610, R75 ;  /* 0x00007610ff4b7816 */ /* 0x000fe2000000004b */
[----:B------:R-:W-:Y:S01]  /*1ba0*/  IMAD R97, R150, 0x32, RZ ;  /* 0x0000003296617824 */ /* 0x000fe200078e02ff */
[----:B------:R-:W-:Y:S01]  /*1bb0*/  LEA.HI.X.SX32 R15, R37, R7, 0x1, P3 ;  /* 0x00000007250f7211 */ /* 0x000fe200018f0eff */
[----:B------:R-:W5:Y:S01]  /*1bc0*/  @P4 LDG.E.U16 R59, desc[UR20][R22.64] ;  /* 0x00000014163b4981 */ /* 0x000f62000c1e1500 */
[----:B------:R-:W-:Y:S02]  /*1bd0*/  ISETP.GE.U32.AND P5, PT, R12, 0x7fffffb6, PT ;  /* 0x7fffffb60c00780c */ /* 0x000fe40003fa6070 */
[----:B------:R-:W-:Y:S01]  /*1be0*/  PRMT R89, RZ, 0x7610, R89 ;  /* 0x00007610ff597816 */ /* 0x000fe20000000059 */
[----:B-1----:R-:W-:Y:S01]  /*1bf0*/  IMAD R19, R150, 0x14, RZ ;  /* 0x0000001496137824 */ /* 0x002fe200078e02ff */
[----:B------:R-:W-:Y:S01]  /*1c00*/  ISETP.GE.U32.AND P3, PT, R8, 0x7fffffbb, PT ;  /* 0x7fffffbb0800780c */ /* 0x000fe20003f66070 */
[----:B------:R1:W5:Y:S01]  /*1c10*/  @P0 LDG.E.U16 R56, desc[UR20][R14.64] ;  /* 0x000000140e380981 */ /* 0x000362000c1e1500 */
[----:B------:R-:W-:-:S02]  /*1c20*/  IADD3 R10, P0, PT, R46, R6, RZ ;  /* 0x000000062e0a7210 */ /* 0x000fc40007f1e0ff */
[----:B------:R-:W-:Y:S01]  /*1c30*/  PRMT R88, RZ, 0x7610, R88 ;  /* 0x00007610ff587816 */ /* 0x000fe20000000058 */
[C---:B------:R-:W-:Y:S01]  /*1c40*/  IMAD R103, R150.reuse, 0x34, RZ ;  /* 0x0000003496677824 */ /* 0x040fe200078e02ff */
[----:B------:R-:W-:Y:S01]  /*1c50*/  IADD3 R12, P4, PT, R19, R6, RZ ;  /* 0x00000006130c7210 */ /* 0x000fe20007f9e0ff */
[C---:B------:R-:W-:Y:S01]  /*1c60*/  IMAD.SHL.U32 R41, R150.reuse, 0x8, RZ ;  /* 0x0000000896297824 */ /* 0x040fe200078e00ff */
[--C-:B------:R-:W-:Y:S01]  /*1c70*/  SHF.R.U32.HI R8, RZ, 0xf, R58.reuse ;  /* 0x0000000fff087819 */ /* 0x100fe2000001163a */
[C---:B------:R-:W-:Y:S01]  /*1c80*/  IMAD R109, R150.reuse, 0x1a, RZ ;  /* 0x0000001a966d7824 */ /* 0x040fe200078e02ff */
[----:B------:R-:W-:Y:S02]  /*1c90*/  SHF.R.U32.HI R3, RZ, 0xb, R58 ;  /* 0x0000000bff037819 */ /* 0x000fe4000001163a */
[----:B------:R-:W-:Y:S01]  /*1ca0*/  PRMT R100, RZ, 0x7610, R100 ;  /* 0x00007610ff647816 */ /* 0x000fe20000000064 */
[----:B------:R-:W-:Y:S01]  /*1cb0*/  IMAD R111, R150, 0x36, RZ ;  /* 0x00000036966f7824 */ /* 0x000fe200078e02ff */
[----:B------:R-:W-:-:S02]  /*1cc0*/  LEA.HI.X.SX32 R13, R46, R7, 0x1, P4 ;  /* 0x000000072e0d7211 */ /* 0x000fc400020f0eff */
[----:B------:R-:W-:Y:S01]  /*1cd0*/  PRMT R94, RZ, 0x7610, R94 ;  /* 0x00007610ff5e7816 */ /* 0x000fe2000000005e */
[----:B------:R-:W-:Y:S01]  /*1ce0*/  IMAD R40, R150, 0xe, RZ ;  /* 0x0000000e96287824 */ /* 0x000fe200078e02ff */
[----:B------:R-:W-:Y:S01]  /*1cf0*/  LEA.HI.X.SX32 R11, R45, R7, 0x1, P0 ;  /* 0x000000072d0b7211 */ /* 0x000fe200000f0eff */
[----:B------:R-:W5:Y:S01]  /*1d00*/  @!P5 LDG.E.U16 R60, desc[UR20][R12.64] ;  /* 0x000000140c3cd981 */ /* 0x000f62000c1e1500 */
[----:B------:R-:W-:Y:S01]  /*1d10*/  LOP3.LUT P4, RZ, R8, 0x1, RZ, 0xc0, !PT ;  /* 0x0000000108ff7812 */ /* 0x000fe2000788c0ff */
[C---:B------:R-:W-:Y:S01]  /*1d20*/  IMAD R39, R150.reuse, 0x7, RZ ;  /* 0x0000000796277824 */ /* 0x040fe200078e02ff */
[----:B------:R-:W-:Y:S01]  /*1d30*/  LOP3.LUT P0, RZ, R3, 0x1, RZ, 0xc0, !PT ;  /* 0x0000000103ff7812 */ /* 0x000fe2000780c0ff */
[C---:B------:R-:W-:Y:S01]  /*1d40*/  IMAD.SHL.U32 R3, R150.reuse, 0x10, RZ ;  /* 0x0000001096037824 */ /* 0x040fe200078e00ff */
[----:B------:R2:W5:Y:S01]  /*1d50*/  @!P3 LDG.E.U16 R66, desc[UR20][R10.64] ;  /* 0x000000140a42b981 */ /* 0x000562000c1e1500 */
[----:B-1----:R-:W-:Y:S02]  /*1d60*/  LEA R14, P5, R150, R6, 0x5 ;  /* 0x00000006960e7211 */ /* 0x002fe400078a28ff */
[----:B------:R-:W-:-:S02]  /*1d70*/  PRMT R106, RZ, 0x7610, R106 ;  /* 0x00007610ff6a7816 */ /* 0x000fc4000000006a */
[----:B------:R-:W-:Y:S01]  /*1d80*/  PRMT R95, RZ, 0x7610, R95 ;  /* 0x00007610ff5f7816 */ /* 0x000fe2000000005f */
[C---:B------:R-:W-:Y:S01]  /*1d90*/  IMAD R117, R150.reuse, 0x38, RZ ;  /* 0x0000003896757824 */ /* 0x040fe200078e02ff */
[----:B------:R-:W-:Y:S02]  /*1da0*/  IADD3 R18, P3, PT, R65, R6, RZ ;  /* 0x0000000641127210 */ /* 0x000fe40007f7e0ff */
[----:B------:R-:W-:Y:S01]  /*1db0*/  PRMT R107, RZ, 0x7610, R107 ;  /* 0x00007610ff6b7816 */ /* 0x000fe2000000006b */
[C---:B------:R-:W-:Y:S01]  /*1dc0*/  IMAD R121, R150.reuse, 0x3a, RZ ;  /* 0x0000003a96797824 */ /* 0x040fe200078e02ff */
[----:B------:R-:W-:Y:S02]  /*1dd0*/  SHF.R.U32.HI R8, RZ, 0x9, R58 ;  /* 0x00000009ff087819 */ /* 0x000fe4000001163a */
[----:B------:R-:W-:Y:S02]  /*1de0*/  PRMT R101, RZ, 0x7610, R101 ;  /* 0x00007610ff657816 */ /* 0x000fe40000000065 */
[----:B------:R-:W-:Y:S01]  /*1df0*/  PRMT R108, RZ, 0x7610, R108 ;  /* 0x00007610ff6c7816 */ /* 0x000fe2000000006c */
[----:B------:R-:W-:Y:S01]  /*1e00*/  IMAD R38, R150, 0x9, RZ ;  /* 0x0000000996267824 */ /* 0x000fe200078e02ff */
[----:B------:R-:W-:-:S02]  /*1e10*/  SHF.R.U32.HI R16, RZ, 0xa, R58 ;  /* 0x0000000aff107819 */ /* 0x000fc4000001163a */
[----:B------:R-:W-:Y:S01]  /*1e20*/  PRMT R115, RZ, 0x7610, R115 ;  /* 0x00007610ff737816 */ /* 0x000fe20000000073 */
[C---:B------:R-:W-:Y:S01]  /*1e30*/  IMAD R129, R150.reuse, 0x3c, RZ ;  /* 0x0000003c96817824 */ /* 0x040fe200078e02ff */
[-C--:B------:R-:W-:Y:S01]  /*1e40*/  LEA.HI.X.SX32 R15, R3, R7.reuse, 0x1, P5 ;  /* 0x00000007030f7211 */ /* 0x080fe200028f0eff */
[C---:B------:R-:W-:Y:S01]  /*1e50*/  IMAD R123, R150.reuse, 0x3e, RZ ;  /* 0x0000003e967b7824 */ /* 0x040fe200078e02ff */
[-C--:B------:R-:W-:Y:S01]  /*1e60*/  LEA.HI.X.SX32 R19, R19, R7.reuse, 0x1, P3 ;  /* 0x0000000713137211 */ /* 0x080fe200018f0eff */
[----:B------:R-:W-:Y:S01]  /*1e70*/  IMAD R69, R150, 0x42, RZ ;  /* 0x0000004296457824 */ /* 0x000fe200078e02ff */
[----:B------:R-:W-:Y:S01]  /*1e80*/  LOP3.LUT P3, RZ, R8, 0x1, RZ, 0xc0, !PT ;  /* 0x0000000108ff7812 */ /* 0x000fe2000786c0ff */
[----:B------:R-:W5:Y:S01]  /*1e90*/  @P4 LDG.E.U16 R67, desc[UR20][R14.64] ;  /* 0x000000140e434981 */ /* 0x000f62000c1e1500 */
[----:B------:R-:W-:Y:S01]  /*1ea0*/  LOP3.LUT P5, RZ, R16, 0x1, RZ, 0xc0, !PT ;  /* 0x0000000110ff7812 */ /* 0x000fe200078ac0ff */
[C---:B------:R-:W-:Y:S01]  /*1eb0*/  IMAD R3, R150.reuse, 0x16, RZ ;  /* 0x0000001696037824 */ /* 0x040fe200078e02ff */
[-C--:B------:R-:W-:Y:S01]  /*1ec0*/  IADD3 R22, P4, PT, R79, R6.reuse, RZ ;  /* 0x000000064f167210 */ /* 0x080fe20007f9e0ff */
[----:B------:R1:W5:Y:S01]  /*1ed0*/  @P0 LDG.E.U16 R61, desc[UR20][R18.64] ;  /* 0x00000014123d0981 */ /* 0x000362000c1e1500 */
[----:B--2---:R-:W-:Y:S01]  /*1ee0*/  IMAD R11, R150, 0x15, RZ ;  /* 0x00000015960b7824 */ /* 0x004fe200078e02ff */
[-C--:B------:R-:W-:Y:S01]  /*1ef0*/  IADD3 R12, P0, PT, R73, R6.reuse, RZ ;  /* 0x00000006490c7210 */ /* 0x080fe20007f1e0ff */
[----:B------:R-:W-:Y:S01]  /*1f00*/  VIADD R8, R4, 0xfffffffc ;  /* 0xfffffffc04087836 */ /* 0x000fe20000000000 */
[-C--:B------:R-:W-:Y:S01]  /*1f10*/  LEA.HI.X.SX32 R23, R3, R7.reuse, 0x1, P4 ;  /* 0x0000000703177211 */ /* 0x080fe200020f0eff */
[C---:B------:R-:W-:Y:S01]  /*1f20*/  IMAD R77, R150.reuse, 0x44, RZ ;  /* 0x00000044964d7824 */ /* 0x040fe200078e02ff */
[-C--:B------:R-:W-:Y:S01]  /*1f30*/  LEA.HI.X.SX32 R13, R11, R7.reuse, 0x1, P0 ;  /* 0x000000070b0d7211 */ /* 0x080fe200000f0eff */
[----:B------:R-:W-:Y:S01]  /*1f40*/  IMAD R139, R150, 0x46, RZ ;  /* 0x00000046968b7824 */ /* 0x000fe200078e02ff */
[----:B------:R-:W-:Y:S01]  /*1f50*/  SHF.R.U32.HI R10, RZ, 0x8, R58 ;  /* 0x00000008ff0a7819 */ /* 0x000fe2000001163a */
[----:B------:R2:W5:Y:S01]  /*1f60*/  @P3 LDG.E.U16 R70, desc[UR20][R22.64] ;  /* 0x0000001416463981 */ /* 0x000562000c1e1500 */
[----:B------:R-:W-:Y:S01]  /*1f70*/  ISETP.GE.U32.AND P0, PT, R8, 0x7fffffbd, PT ;  /* 0x7fffffbd0800780c */ /* 0x000fe20003f06070 */
[----:B------:R-:W-:Y:S01]  /*1f80*/  IMAD R11, R150, 0x17, RZ ;  /* 0x00000017960b7824 */ /* 0x000fe200078e02ff */
[----:B------:R-:W-:Y:S01]  /*1f90*/  LOP3.LUT P4, RZ, R10, 0x1, RZ, 0xc0, !PT ;  /* 0x000000010aff7812 */ /* 0x000fe2000788c0ff */
[----:B------:R3:W5:Y:S01]  /*1fa0*/  @P5 LDG.E.U16 R74, desc[UR20][R12.64] ;  /* 0x000000140c4a5981 */ /* 0x000762000c1e1500 */
[-C--:B-1----:R-:W-:Y:S01]  /*1fb0*/  IADD3 R18, P3, PT, R83, R6.reuse, RZ ;  /* 0x0000000653127210 */ /* 0x082fe20007f7e0ff */
[----:B------:R-:W-:Y:S01]  /*1fc0*/  VIADD R8, R4, 0xfffffff9 ;  /* 0xfffffff904087836 */ /* 0x000fe20000000000 */
[-C--:B------:R-:W-:Y:S01]  /*1fd0*/  IADD3 R10, P5, PT, R44, R6.reuse, RZ ;  /* 0x000000062c0a7210 */ /* 0x080fe20007fbe0ff */
[----:B------:R-:W-:Y:S01]  /*1fe0*/  VIADD R14, R4, 0xfffffff3 ;  /* 0xfffffff3040e7836 */ /* 0x000fe20000000000 */
[-C--:B------:R-:W-:Y:S01]  /*1ff0*/  LEA.HI.X.SX32 R19, R11, R7.reuse, 0x1, P3 ;  /* 0x000000070b137211 */ /* 0x080fe200018f0eff */
[C---:B------:R-:W-:Y:S01]  /*2000*/  IMAD R141, R150.reuse, 0x48, RZ ;  /* 0x00000048968d7824 */ /* 0x040fe200078e02ff */
[----:B------:R-:W-:Y:S01]  /*2010*/  LEA.HI.X.SX32 R11, R43, R7, 0x1, P5 ;  /* 0x000000072b0b7211 */ /* 0x000fe200028f0eff */
[----:B------:R-:W-:Y:S01]  /*2020*/  IMAD R143, R150, 0x4a, RZ ;  /* 0x0000004a968f7824 */ /* 0x000fe200078e02ff */
[----:B------:R-:W-:Y:S01]  /*2030*/  ISETP.GE.U32.AND P3, PT, R8, 0x7fffffba, PT ;  /* 0x7fffffba0800780c */ /* 0x000fe20003f66070 */
[----:B--2---:R-:W-:Y:S01]  /*2040*/  IMAD R23, R150, 0x18, RZ ;  /* 0x0000001896177824 */ /* 0x004fe200078e02ff */
[----:B------:R-:W-:Y:S01]  /*2050*/  ISETP.GE.U32.AND P5, PT, R14, 0x7fffffb4, PT ;  /* 0x7fffffb40e00780c */ /* 0x000fe20003fa6070 */
[----:B------:R1:W5:Y:S01]  /*2060*/  @!P0 LDG.E.U16 R90, desc[UR20][R10.64] ;  /* 0x000000140a5a8981 */ /* 0x000362000c1e1500 */
[----:B---3--:R-:W-:Y:S01]  /*2070*/  IADD3 R12, P0, PT, R42, R6, RZ ;  /* 0x000000062a0c7210 */ /* 0x008fe20007f1e0ff */
[----:B------:R-:W-:-:S02]  /*2080*/  IMAD R145, R150, 0x4c, RZ ;  /* 0x0000004c96917824 */ /* 0x000fc400078e02ff */
[C---:B------:R-:W-:Y:S01]  /*2090*/  IMAD R147, R150.reuse, 0x4e, RZ ;  /* 0x0000004e96937824 */ /* 0x040fe200078e02ff */
[----:B------:R2:W5:Y:S01]  /*20a0*/  @P4 LDG.E.U16 R71, desc[UR20][R18.64] ;  /* 0x0000001412474981 */ /* 0x000562000c1e1500 */
[----:B------:R-:W-:Y:S01]  /*20b0*/  IADD3 R14, P4, PT, R23, R6, RZ ;  /* 0x00000006170e7210 */ /* 0x000fe20007f9e0ff */
[----:B------:R-:W-:Y:S01]  /*20c0*/  IMAD R63, R150, 0x27, RZ ;  /* 0x00000027963f7824 */ /* 0x000fe200078e02ff */
[-C--:B------:R-:W-:Y:S01]  /*20d0*/  LEA.HI.X.SX32 R13, R44, R7.reuse, 0x1, P0 ;  /* 0x000000072c0d7211 */ /* 0x080fe200000f0eff */
[----:B------:R-:W-:Y:S01]  /*20e0*/  IMAD R149, R150, 0x50, RZ ;  /* 0x0000005096957824 */ /* 0x000fe200078e02ff */
[--C-:B------:R-:W-:Y:S01]  /*20f0*/  SHF.R.U32.HI R8, RZ, 0x6, R58.reuse ;  /* 0x00000006ff087819 */ /* 0x100fe2000001163a */
[----:B0-----:R-:W0:Y:S01]  /*2100*/  LDCU UR4, c[0x0][0x3b0] ;  /* 0x00007600ff0477ac */ /* 0x001e220008000800 */
[----:B------:R-:W-:Y:S01]  /*2110*/  SHF.R.U32.HI R16, RZ, 0x7, R58 ;  /* 0x00000007ff107819 */ /* 0x000fe2000001163a */
[----:B------:R3:W5:Y:S01]  /*2120*/  @!P3 LDG.E.U16 R91, desc[UR20][R12.64] ;  /* 0x000000140c5bb981 */ /* 0x000762000c1e1500 */
[----:B------:R-:W-:-:S02]  /*2130*/  LEA.HI.X.SX32 R15, R42, R7, 0x1, P4 ;  /* 0x000000072a0f7211 */ /* 0x000fc400020f0eff */
[----:B------:R-:W-:Y:S01]  /*2140*/  LOP3.LUT P0, RZ, R8, 0x1, RZ, 0xc0, !PT ;  /* 0x0000000108ff7812 */ /* 0x000fe2000780c0ff */
[----:B------:R-:W-:Y:S01]  /*2150*/  VIADD R8, R4, 0xfffffff7 ;  /* 0xfffffff704087836 */ /* 0x000fe20000000000 */
[----:B------:R-:W-:Y:S01]  /*2160*/  LOP3.LUT P4, RZ, R16, 0x1, RZ, 0xc0, !PT ;  /* 0x0000000110ff7812 */ /* 0x000fe2000788c0ff */
[----:B------:R4:W5:Y:S01]  /*2170*/  @!P5 LDG.E.U16 R75, desc[UR20][R14.64] ;  /* 0x000000140e4bd981 */ /* 0x000962000c1e1500 */
[-C--:B-1----:R-:W-:Y:S01]  /*2180*/  IADD3 R10, P3, PT, R87, R6.reuse, RZ ;  /* 0x00000006570a7210 */ /* 0x082fe20007f7e0ff */
[----:B--2---:R-:W-:Y:S01]  /*2190*/  IMAD R19, R150, 0x19, RZ ;  /* 0x0000001996137824 */ /* 0x004fe200078e02ff */
[----:B------:R-:W-:Y:S02]  /*21a0*/  IADD3 R18, P5, PT, R97, R6, RZ ;  /* 0x0000000661127210 */ /* 0x000fe40007fbe0ff */
[----:B------:R-:W-:Y:S02]  /*21b0*/  LEA.HI.X.SX32 R11, R23, R7, 0x1, P3 ;  /* 0x00000007170b7211 */ /* 0x000fe400018f0eff */
[----:B------:R-:W-:-:S02]  /*21c0*/  ISETP.GE.U32.AND P3, PT, R8, 0x7fffffb8, PT ;  /* 0x7fffffb80800780c */ /* 0x000fc40003f66070 */
[----:B------:R-:W-:Y:S02]  /*21d0*/  SHF.R.U32.HI R8, RZ, 0x5, R58 ;  /* 0x00000005ff087819 */ /* 0x000fe4000001163a */
[----:B------:R-:W-:Y:S01]  /*21e0*/  LEA.HI.X.SX32 R19, R19, R7, 0x1, P5 ;  /* 0x0000000713137211 */ /* 0x000fe200028f0eff */
[----:B------:R1:W5:Y:S01]  /*21f0*/  @P4 LDG.E.U16 R88, desc[UR20][R10.64] ;  /* 0x000000140a584981 */ /* 0x000362000c1e1500 */
[----:B------:R-:W-:-:S03]  /*2200*/  LOP3.LUT P5, RZ, R8, 0x1, RZ, 0xc0, !PT ;  /* 0x0000000108ff7812 */ /* 0x000fc600078ac0ff */
[----:B------:R2:W5:Y:S01]  /*2210*/  @P0 LDG.E.U16 R89, desc[UR20][R18.64] ;  /* 0x0000001412590981 */ /* 0x000562000c1e1500 */
[-C--:B---3--:R-:W-:Y:S01]  /*2220*/  LEA R12, P0, R150, R6.reuse, 0x4 ;  /* 0x00000006960c7211 */ /* 0x088fe200078020ff */
[----:B------:R-:W-:Y:S01]  /*2230*/  VIADD R8, R4, 0xfffffff8 ;  /* 0xfffffff804087836 */ /* 0x000fe20000000000 */
[-C--:B----4-:R-:W-:Y:S02]  /*2240*/  IADD3 R14, P4, PT, R103, R6.reuse, RZ ;  /* 0x00000006670e7210 */ /* 0x090fe40007f9e0ff */
[-C--:B------:R-:W-:Y:S02]  /*2250*/  LEA.HI.X.SX32 R13, R41, R7.reuse, 0x1, P0 ;  /* 0x00000007290d7211 */ /* 0x080fe400000f0eff */
[----:B------:R-:W-:Y:S02]  /*2260*/  SHF.R.U32.HI R16, RZ, 0x4, R58 ;  /* 0x00000004ff107819 */ /* 0x000fe4000001163a */
[----:B------:R-:W-:Y:S01]  /*2270*/  LEA.HI.X.SX32 R15, R109, R7, 0x1, P4 ;  /* 0x000000076d0f7211 */ /* 0x000fe200020f0eff */
[----:B------:R-:W5:Y:S01]  /*2280*/  @!P3 LDG.E.U16 R100, desc[UR20][R12.64] ;  /* 0x000000140c64b981 */ /* 0x000f62000c1e1500 */
[----:B------:R-:W-:Y:S01]  /*2290*/  ISETP.GE.U32.AND P0, PT, R8, 0x7fffffb9, PT ;  /* 0x7fffffb90800780c */ /* 0x000fe20003f06070 */
[----:B-1----:R-:W-:Y:S01]  /*22a0*/  IMAD R11, R150, 0x1b, RZ ;  /* 0x0000001b960b7824 */ /* 0x002fe200078e02ff */
[----:B------:R-:W-:Y:S01]  /*22b0*/  LOP3.LUT P4, RZ, R16, 0x1, RZ, 0xc0, !PT ;  /* 0x0000000110ff7812 */ /* 0x000fe2000788c0ff */
[----:B------:R1:W5:Y:S01]  /*22c0*/  @P5 LDG.E.U16 R94, desc[UR20][R14.64] ;  /* 0x000000140e5e5981 */ /* 0x000362000c1e1500 */
[-C--:B--2---:R-:W-:Y:S01]  /*22d0*/  IADD3 R18, P3, PT, R111, R6.reuse, RZ ;  /* 0x000000066f127210 */ /* 0x084fe20007f7e0ff */
[----:B------:R-:W-:Y:S01]  /*22e0*/  VIADD R8, R4, 0xfffffff1 ;  /* 0xfffffff104087836 */ /* 0x000fe20000000000 */
[----:B------:R-:W-:-:S02]  /*22f0*/  IADD3 R10, P5, PT, R40, R6, RZ ;  /* 0x00000006280a7210 */ /* 0x000fc40007fbe0ff */
[-C--:B------:R-:W-:Y:S02]  /*2300*/  LEA.HI.X.SX32 R19, R11, R7.reuse, 0x1, P3 ;  /* 0x000000070b137211 */ /* 0x080fe400018f0eff */
[----:B------:R-:W-:Y:S02]  /*2310*/  LEA.HI.X.SX32 R11, R39, R7, 0x1, P5 ;  /* 0x00000007270b7211 */ /* 0x000fe400028f0eff */
[----:B------:R-:W-:Y:S01]  /*2320*/  ISETP.GE.U32.AND P3, PT, R8, 0x7fffffb2, PT ;  /* 0x7fffffb20800780c */ /* 0x000fe20003f66070 */
[----:B-1----:R-:W-:Y:S01]  /*2330*/  IMAD R15, R150, 0x1c, RZ ;  /* 0x0000001c960f7824 */ /* 0x002fe200078e02ff */
[----:B------:R-:W-:Y:S01]  /*2340*/  SHF.R.U32.HI R16, RZ, 0x3, R58 ;  /* 0x00000003ff107819 */ /* 0x000fe2000001163a */
[----:B------:R1:W5:Y:S03]  /*2350*/  @!P0 LDG.E.U16 R106, desc[UR20][R10.64] ;  /* 0x000000140a6a8981 */ /* 0x000366000c1e1500 */
[----:B------:R-:W-:Y:S01]  /*2360*/  IADD3 R12, P0, PT, R15, R6, RZ ;  /* 0x000000060f0c7210 */ /* 0x000fe20007f1e0ff */
[----:B------:R2:W5:Y:S01]  /*2370*/  @P4 LDG.E.U16 R95, desc[UR20][R18.64] ;  /* 0x00000014125f4981 */ /* 0x000562000c1e1500 */
[----:B------:R-:W-:-:S02]  /*2380*/  LOP3.LUT P5, RZ, R16, 0x1, RZ, 0xc0, !PT ;  /* 0x0000000110ff7812 */ /* 0x000fc400078ac0ff */
[-C--:B------:R-:W-:Y:S01]  /*2390*/  IADD3 R14, P4, PT, R117, R6.reuse, RZ ;  /* 0x00000006750e7210 */ /* 0x080fe20007f9e0ff */
[----:B------:R-:W-:Y:S01]  /*23a0*/  VIADD R8, R4, 0xfffffff6 ;  /* 0xfffffff604087836 */ /* 0x000fe20000000000 */
[----:B------:R-:W-:Y:S02]  /*23b0*/  SHF.R.U32.HI R16, RZ, 0x2, R58 ;  /* 0x00000002ff107819 */ /* 0x000fe4000001163a */
[-C--:B------:R-:W-:Y:S02]  /*23c0*/  LEA.HI.X.SX32 R13, R40, R7.reuse, 0x1, P0 ;  /* 0x00000007280d7211 */ /* 0x080fe400000f0eff */
[-C--:B------:R-:W-:Y:S02]  /*23d0*/  LEA.HI.X.SX32 R15, R15, R7.reuse, 0x1, P4 ;  /* 0x000000070f0f7211 */ /* 0x080fe400020f0eff */
[----:B------:R-:W-:Y:S01]  /*23e0*/  LOP3.LUT P4, RZ, R16, 0x1, RZ, 0xc0, !PT ;  /* 0x0000000110ff7812 */ /* 0x000fe2000788c0ff */
[----:B------:R3:W5:Y:S01]  /*23f0*/  @!P3 LDG.E.U16 R107, desc[UR20][R12.64] ;  /* 0x000000140c6bb981 */ /* 0x000762000c1e1500 */
[----:B------:R-:W-:Y:S01]  /*2400*/  ISETP.GE.U32.AND P0, PT, R8, 0x7fffffb7, PT ;  /* 0x7fffffb70800780c */ /* 0x000fe20003f06070 */
[----:B-1----:R-:W-:Y:S01]  /*2410*/  IMAD R11, R150, 0x1d, RZ ;  /* 0x0000001d960b7824 */ /* 0x002fe200078e02ff */
[----:B--2---:R-:W-:Y:S01]  /*2420*/  IADD3 R18, P3, PT, R121, R6, RZ ;  /* 0x0000000679127210 */ /* 0x004fe20007f7e0ff */
[----:B------:R-:W-:Y:S01]  /*2430*/  VIADD R8, R4, 0xfffffff4 ;  /* 0xfffffff404087836 */ /* 0x000fe20000000000 */
[----:B------:R-:W5:Y:S02]  /*2440*/  @P5 LDG.E.U16 R101, desc[UR20][R14.64] ;  /* 0x000000140e655981 */ /* 0x000f64000c1e1500 */
[----:B------:R-:W-:-:S02]  /*2450*/  LEA.HI.X.SX32 R19, R11, R7, 0x1, P3 ;  /* 0x000000070b137211 */ /* 0x000fc400018f0eff */
[----:B------:R-:W-:Y:S01]  /*2460*/  ISETP.GE.U32.AND P3, PT, R8, 0x7fffffb5, PT ;  /* 0x7fffffb50800780c */ /* 0x000fe20003f66070 */
[----:B------:R-:W-:Y:S01]  /*2470*/  VIADD R8, R4, 0xffffffcc ;  /* 0xffffffcc04087836 */ /* 0x000fe20000000000 */
[----:B------:R-:W-:Y:S01]  /*2480*/  IADD3 R10, P5, PT, R37, R6, RZ ;  /* 0x00000006250a7210 */ /* 0x000fe20007fbe0ff */
[----:B------:R-:W5:Y:S03]  /*2490*/  @P4 LDG.E.U16 R108, desc[UR20][R18.64] ;  /* 0x00000014126c4981 */ /* 0x000f66000c1e1500 */
[----:B------:R-:W-:Y:S01]  /*24a0*/  ISETP.GE.U32.AND P4, PT, R8, 0x7fffff8d, PT ;  /* 0x7fffff8d0800780c */ /* 0x000fe20003f86070 */
[----:B------:R-:W-:Y:S01]  /*24b0*/  VIADD R8, R4, 0xffffffcd ;  /* 0xffffffcd04087836 */ /* 0x000fe20000000000 */
[----:B------:R-:W-:Y:S01]  /*24c0*/  LEA.HI.X.SX32 R11, R38, R7, 0x1, P5 ;  /* 0x00000007260b7211 */ /* 0x000fe200028f0eff */
[----:B---3--:R-:W-:-:S03]  /*24d0*/  VIADD R12, R4, 0xffffffce ;  /* 0xffffffce040c7836 */ /* 0x008fc60000000000 */
[----:B------:R-:W-:Y:S01]  /*24e0*/  ISETP.GE.U32.AND P6, PT, R8, 0x7fffff8e, PT ;  /* 0x7fffff8e0800780c */ /* 0x000fe20003fc6070 */
[----:B------:R-:W-:Y:S01]  /*24f0*/  VIADD R8, R4, 0xffffffcf ;  /* 0xffffffcf04087836 */ /* 0x000fe20000000000 */
[----:B------:R1:W5:Y:S01]  /*2500*/  @!P0 LDG.E.U16 R115, desc[UR20][R10.64] ;  /* 0x000000140a738981 */ /* 0x000362000c1e1500 */
[----:B------:R-:W-:Y:S01]  /*2510*/  ISETP.GE.U32.AND P0, PT, R12, 0x7fffff8f, PT ;  /* 0x7fffff8f0c00780c */ /* 0x000fe20003f06070 */
[----:B------:R-:W-:Y:S01]  /*2520*/  VIADD R12, R4, 0xffffffc8 ;  /* 0xffffffc8040c7836 */ /* 0x000fe20000000000 */
[----:B------:R-:W-:Y:S02]  /*2530*/  SEL R13, RZ, 0x1, P4 ;  /* 0x00000001ff0d7807 */ /* 0x000fe40002000000 */
[----:B------:R-:W-:Y:S01]  /*2540*/  ISETP.GE.U32.AND P4, PT, R8, 0x7fffff90, PT ;  /* 0x7fffff900800780c */ /* 0x000fe20003f86070 */
[----:B------:R-:W-:Y:S01]  /*2550*/  VIADD R8, R4, 0xffffffc9 ;  /* 0xffffffc904087836 */ /* 0x000fe20000000000 */
[----:B------:R-:W-:Y:S02]  /*2560*/  SEL R36, RZ, 0x4, P0 ;  /* 0x00000004ff247807 */ /* 0x000fe40000000000 */
[----:B------:R-:W-:Y:S01]  /*2570*/  ISETP.GE.U32.AND P0, PT, R12, 0x7fffff89, PT ;  /* 0x7fffff890c00780c */ /* 0x000fe20003f06070 */
[C---:B-1----:R-:W-:Y:S01]  /*2580*/  VIADD R11, R4.reuse, 0xffffffca ;  /* 0xffffffca040b7836 */ /* 0x042fe20000000000 */
[----:B------:R-:W-:Y:S01]  /*2590*/  SEL R93, RZ, 0x7fff8, P4 ;  /* 0x0007fff8ff5d7807 */ /* 0x000fe20002000000 */
[----:B------:R-:W-:Y:S01]  /*25a0*/  VIADD R10, R4, 0xffffffcb ;  /* 0xffffffcb040a7836 */ /* 0x000fe20000000000 */
[----:B------:R-:W-:Y:S01]  /*25b0*/  ISETP.GE.U32.AND P4, PT, R8, 0x7fffff8a, PT ;  /* 0x7fffff8a0800780c */ /* 0x000fe20003f86070 */
[----:B------:R-:W-:Y:S01]  /*25c0*/  VIADD R12, R4, 0xffffffc4 ;  /* 0xffffffc4040c7836 */ /* 0x000fe20000000000 */
[----:B------:R-:W-:-:S02]  /*25d0*/  SEL R8, RZ, 0x1, P0 ;  /* 0x00000001ff087807 */ /* 0x000fc40000000000 */
[----:B------:R-:W-:Y:S02]  /*25e0*/  ISETP.GE.U32.AND P0, PT, R11, 0x7fffff8b, PT ;  /* 0x7fffff8b0b00780c */ /* 0x000fe40003f06070 */
[----:B------:R-:W-:Y:S02]  /*25f0*/  SEL R11, RZ, 0x1fffe, P4 ;  /* 0x0001fffeff0b7807 */ /* 0x000fe40002000000 */
[----:B------:R-:W-:Y:S01]  /*2600*/  ISETP.GE.U32.AND P4, PT, R10, 0x7fffff8c, PT ;  /* 0x7fffff8c0a00780c */ /* 0x000fe20003f86070 */
[C---:B------:R-:W-:Y:S01]  /*2610*/  VIADD R10, R4.reuse, 0xffffffc5 ;  /* 0xffffffc5040a7836 */ /* 0x040fe20000000000 */
        /* <DEDUP_REMOVED lines=8> */
[----:B------:R-:W-:Y:S01]  /*26a0*/  VIADD R16, R4, 0xffffffc7 ;  /* 0xffffffc704107836 */ /* 0x000fe20000000000 */
[----:B------:R-:W-:Y:S01]  /*26b0*/  ISETP.GE.U32.AND P0, PT, R12, 0x7fffff87, PT ;  /* 0x7fffff870c00780c */ /* 0x000fe20003f06070 */
[----:B------:R-:W-:Y:S01]  /*26c0*/  VIADD R12, R4, 0xffffffc1 ;  /* 0xffffffc1040c7836 */ /* 0x000fe20000000000 */
[----:B------:R-:W-:Y:S02]  /*26d0*/  SEL R14, RZ, 0x1fffe, P6 ;  /* 0x0001fffeff0e7807 */ /* 0x000fe40003000000 */
[----:B------:R-:W-:-:S02]  /*26e0*/  SEL R15, RZ, 0x1fffe, P4 ;  /* 0x0001fffeff0f7807 */ /* 0x000fc40002000000 */
[----:B------:R-:W-:Y:S01]  /*26f0*/  ISETP.GE.U32.AND P4, PT, R16, 0x7fffff88, PT ;  /* 0x7fffff881000780c */ /* 0x000fe20003f86070 */
[----:B------:R-:W-:Y:S01]  /*2700*/  VIADD R16, R4, 0xffffffc2 ;  /* 0xffffffc204107836 */ /* 0x000fe20000000000 */
[----:B------:R-:W-:Y:S01]  /*2710*/  ISETP.GE.U32.AND P6, PT, R12, 0x7fffff82, PT ;  /* 0x7fffff820c00780c */ /* 0x000fe20003fc6070 */
[----:B------:R-:W-:Y:S01]  /*2720*/  VIADD R12, R4, 0xffffffc3 ;  /* 0xffffffc3040c7836 */ /* 0x000fe20000000000 */
        /* <DEDUP_REMOVED lines=50> */
[----:B------:R-:W-:-:S02]  /*2a50*/  ISETP.GE.U32.AND P0, PT, R16, 0x7fffff93, PT ;  /* 0x7fffff931000780c */ /* 0x000fc40003f06070 */
[----:B------:R-:W-:Y:S01]  /*2a60*/  ISETP.GE.U32.AND P4, PT, R12, 0x7fffff94, PT ;  /* 0x7fffff940c00780c */ /* 0x000fe20003f86070 */
[----:B------:R-:W-:Y:S01]  /*2a70*/  IMAD.IADD R92, R8, 0x1, R11 ;  /* 0x00000001085c7824 */ /* 0x000fe200078e020b */
[----:B------:R-:W-:Y:S01]  /*2a80*/  SEL R128, RZ, 0x4, P0 ;  /* 0x00000004ff807807 */ /* 0x000fe20000000000 */
[----:B------:R-:W-:Y:S01]  /*2a90*/  IMAD.IADD R104, R10, 0x1, R15 ;  /* 0x000000010a687824 */ /* 0x000fe200078e020f */
[----:B------:R-:W-:Y:S01]  /*2aa0*/  SEL R135, RZ, 0x7fff8, P4 ;  /* 0x0007fff8ff877807 */ /* 0x000fe20002000000 */
[C---:B------:R-:W-:Y:S01]  /*2ab0*/  IMAD R11, R150.reuse, 0x1f, RZ ;  /* 0x0000001f960b7824 */ /* 0x040fe200078e02ff */
[-C--:B------:R-:W-:Y:S02]  /*2ac0*/  IADD3 R8, P0, PT, R129, R6.reuse, RZ ;  /* 0x0000000681087210 */ /* 0x080fe40007f1e0ff */
[-C--:B------:R-:W-:Y:S01]  /*2ad0*/  IADD3 R10, P4, PT, R123, R6.reuse, RZ ;  /* 0x000000067b0a7210 */ /* 0x080fe20007f9e0ff */
[----:B------:R-:W-:Y:S01]  /*2ae0*/  IMAD.IADD R84, R13, 0x1, R14 ;  /* 0x000000010d547824 */ /* 0x000fe200078e020e */
[-C--:B------:R-:W-:Y:S01]  /*2af0*/  LEA.HI.X.SX32 R9, R9, R7.reuse, 0x1, P0 ;  /* 0x0000000709097211 */ /* 0x080fe200000f0eff */
[C---:B------:R-:W-:Y:S01]  /*2b00*/  IMAD.SHL.U32 R13, R150.reuse, 0x20, RZ ;  /* 0x00000020960d7824 */ /* 0x040fe200078e00ff */
[----:B------:R-:W-:Y:S01]  /*2b10*/  LEA.HI.X.SX32 R11, R11, R7, 0x1, P4 ;  /* 0x000000070b0b7211 */ /* 0x000fe200020f0eff */
[C---:B------:R-:W-:Y:S01]  /*2b20*/  IMAD R15, R150.reuse, 0x21, RZ ;  /* 0x00000021960f7824 */ /* 0x040fe200078e02ff */
[----:B------:R-:W-:-:S02]  /*2b30*/  LEA R12, P0, R150, R6, 0x6 ;  /* 0x00000006960c7211 */ /* 0x000fc400078030ff */
[-C--:B------:R-:W-:Y:S01]  /*2b40*/  IADD3 R14, P4, PT, R69, R6.reuse, RZ ;  /* 0x00000006450e7210 */ /* 0x080fe20007f9e0ff */
[C---:B------:R-:W-:Y:S01]  /*2b50*/  IMAD R19, R150.reuse, 0x23, RZ ;  /* 0x0000002396137824 */ /* 0x040fe200078e02ff */
[-C--:B------:R-:W-:Y:S02]  /*2b60*/  LEA.HI.X.SX32 R13, R13, R7.reuse, 0x1, P0 ;  /* 0x000000070d0d7211 */ /* 0x080fe400000f0eff */
[-C--:B------:R-:W-:Y:S02]  /*2b70*/  LEA.HI.X.SX32 R15, R15, R7.reuse, 0x1, P4 ;  /* 0x000000070f0f7211 */ /* 0x080fe400020f0eff */
[-C--:B------:R-:W-:Y:S02]  /*2b80*/  IADD3 R16, P0, PT, R77, R6.reuse, RZ ;  /* 0x000000064d107210 */ /* 0x080fe40007f1e0ff */
[----:B------:R-:W-:Y:S01]  /*2b90*/  IADD3 R18, P4, PT, R139, R6, RZ ;  /* 0x000000068b127210 */ /* 0x000fe20007f9e0ff */
[----:B------:R-:W-:Y:S01]  /*2ba0*/  IMAD R23, R150, 0x25, RZ ;  /* 0x0000002596177824 */ /* 0x000fe200078e02ff */
[----:B------:R-:W-:-:S02]  /*2bb0*/  LEA.HI.X.SX32 R17, R17, R7, 0x1, P0 ;  /* 0x0000000711117211 */ /* 0x000fc400000f0eff */
[-C--:B------:R-:W-:Y:S02]  /*2bc0*/  LEA.HI.X.SX32 R19, R19, R7.reuse, 0x1, P4 ;  /* 0x0000000713137211 */ /* 0x080fe400020f0eff */
[-C--:B------:R-:W-:Y:S02]  /*2bd0*/  IADD3 R20, P0, PT, R141, R6.reuse, RZ ;  /* 0x000000068d147210 */ /* 0x080fe40007f1e0ff */
[-C--:B------:R-:W-:Y:S01]  /*2be0*/  IADD3 R22, P4, PT, R143, R6.reuse, RZ ;  /* 0x000000068f167210 */ /* 0x080fe20007f9e0ff */
[----:B------:R-:W-:Y:S01]  /*2bf0*/  IMAD R77, R150, 0x52, RZ ;  /* 0x00000052964d7824 */ /* 0x000fe200078e02ff */
[-C--:B------:R-:W-:Y:S02]  /*2c00*/  LEA.HI.X.SX32 R21, R21, R7.reuse, 0x1, P0 ;  /* 0x0000000715157211 */ /* 0x080fe400000f0eff */
[----:B------:R-:W-:Y:S02]  /*2c10*/  LEA.HI.X.SX32 R23, R23, R7, 0x1, P4 ;  /* 0x0000000717177211 */ /* 0x000fe400020f0eff */
[----:B------:R-:W-:-:S02]  /*2c20*/  IADD3 R24, P0, PT, R145, R6, RZ ;  /* 0x0000000691187210 */ /* 0x000fc40007f1e0ff */
[-C--:B------:R-:W-:Y:S01]  /*2c30*/  IADD3 R62, P4, PT, R147, R6.reuse, RZ ;  /* 0x00000006933e7210 */ /* 0x080fe20007f9e0ff */
[----:B------:R-:W-:Y:S01]  /*2c40*/  IMAD R69, R150, 0x29, RZ ;  /* 0x0000002996457824 */ /* 0x000fe200078e02ff */
[-C--:B------:R-:W-:Y:S01]  /*2c50*/  LEA.HI.X.SX32 R25, R25, R7.reuse, 0x1, P0 ;  /* 0x0000000719197211 */ /* 0x080fe200000f0eff */
[----:B------:R-:W-:Y:S01]  /*2c60*/  VIADD R37, R4, 0xffffffc0 ;  /* 0xffffffc004257836 */ /* 0x000fe20000000000 */
[-C--:B------:R-:W-:Y:S01]  /*2c70*/  LEA.HI.X.SX32 R63, R63, R7.reuse, 0x1, P4 ;  /* 0x000000073f3f7211 */ /* 0x080fe200020f0eff */
[C---:B------:R-:W-:Y:S01]  /*2c80*/  IMAD R139, R150.reuse, 0x54, RZ ;  /* 0x00000054968b7824 */ /* 0x040fe200078e02ff */
[-C--:B------:R-:W-:Y:S02]  /*2c90*/  IADD3 R64, P0, PT, R149, R6.reuse, RZ ;  /* 0x0000000695407210 */ /* 0x080fe40007f1e0ff */
[----:B------:R-:W-:Y:S01]  /*2ca0*/  IADD3 R68, P4, PT, R77, R6, RZ ;  /* 0x000000064d447210 */ /* 0x000fe20007f9e0ff */
[----:B------:R-:W-:Y:S01]  /*2cb0*/  IMAD R141, R150, 0x56, RZ ;  /* 0x00000056968d7824 */ /* 0x000fe200078e02ff */
[----:B------:R-:W-:-:S02]  /*2cc0*/  LEA.HI.X.SX32 R65, R65, R7, 0x1, P0 ;  /* 0x0000000741417211 */ /* 0x000fc400000f0eff */
[-C--:B------:R-:W-:Y:S02]  /*2cd0*/  LEA.HI.X.SX32 R69, R69, R7.reuse, 0x1, P4 ;  /* 0x0000000745457211 */ /* 0x080fe400020f0eff */
[----:B------:R-:W-:Y:S02]  /*2ce0*/  ISETP.GE.U32.AND P0, PT, R37, 0x7fffff81, PT ;  /* 0x7fffff812500780c */ /* 0x000fe40003f06070 */
[----:B------:R-:W-:Y:S01]  /*2cf0*/  IADD3 R72, P4, PT, R139, R6, RZ ;  /* 0x000000068b487210 */ /* 0x000fe20007f9e0ff */
[C---:B------:R-:W-:Y:S01]  /*2d00*/  IMAD R77, R150.reuse, 0x2b, RZ ;  /* 0x0000002b964d7824 */ /* 0x040fe200078e02ff */
[----:B------:R-:W-:Y:S01]  /*2d10*/  SEL R81, RZ, 0x1fffe, P6 ;  /* 0x0001fffeff517807 */ /* 0x000fe20003000000 */
[----:B------:R-:W-:Y:S01]  /*2d20*/  IMAD R139, R150, 0x58, RZ ;  /* 0x00000058968b7824 */ /* 0x000fe200078e02ff */
[----:B------:R-:W-:Y:S02]  /*2d30*/  SEL R78, RZ, 0x1, P0 ;  /* 0x00000001ff4e7807 */ /* 0x000fe40000000000 */
[----:B------:R-:W-:-:S02]  /*2d40*/  LEA.HI.X.SX32 R73, R73, R7, 0x1, P4 ;  /* 0x0000000749497211 */ /* 0x000fc400020f0eff */
[-C--:B------:R-:W-:Y:S01]  /*2d50*/  IADD3 R76, P4, PT, R141, R6.reuse, RZ ;  /* 0x000000068d4c7210 */ /* 0x080fe20007f9e0ff */
[----:B------:R-:W-:Y:S02]  /*2d60*/  IMAD.IADD R112, R78, 0x1, R81 ;  /* 0x000000014e707824 */ /* 0x000fe400078e0251 */
[----:B------:R-:W-:Y:S01]  /*2d70*/  IMAD.IADD R122, R80, 0x1, R85 ;  /* 0x00000001507a7824 */ /* 0x000fe200078e0255 */
[-C--:B------:R-:W-:Y:S01]  /*2d80*/  LEA.HI.X.SX32 R77, R77, R7.reuse, 0x1, P4 ;  /* 0x000000074d4d7211 */ /* 0x080fe200020f0eff */
[C---:B------:R-:W-:Y:S01]  /*2d90*/  IMAD R85, R150.reuse, 0x5a, RZ ;  /* 0x0000005a96557824 */ /* 0x040fe200078e02ff */
[----:B------:R-:W-:Y:S01]  /*2da0*/  IADD3 R78, P4, PT, R139, R6, RZ ;  /* 0x000000068b4e7210 */ /* 0x000fe20007f9e0ff */
[C---:B------:R-:W-:Y:S02]  /*2db0*/  IMAD R81, R150.reuse, 0x2d, RZ ;  /* 0x0000002d96517824 */ /* 0x040fe400078e02ff */
[----:B------:R-:W-:Y:S01]  /*2dc0*/  IMAD R139, R150, 0x5c, RZ ;  /* 0x0000005c968b7824 */ /* 0x000fe200078e02ff */
[----:B------:R-:W-:-:S02]  /*2dd0*/  LEA.HI.X.SX32 R79, R79, R7, 0x1, P4 ;  /* 0x000000074f4f7211 */ /* 0x000fc400020f0eff */
[-C--:B------:R-:W-:Y:S01]  /*2de0*/  IADD3 R80, P4, PT, R85, R6.reuse, RZ ;  /* 0x0000000655507210 */ /* 0x080fe20007f9e0ff */
[----:B------:R-:W-:Y:S02]  /*2df0*/  IMAD.IADD R127, R82, 0x1, R127 ;  /* 0x00000001527f7824 */ /* 0x000fe400078e027f */
[----:B------:R-:W-:Y:S01]  /*2e00*/  IMAD R141, R150, 0x5e, RZ ;  /* 0x0000005e968d7824 */ /* 0x000fe200078e02ff */
[-C--:B------:R-:W-:Y:S02]  /*2e10*/  LEA.HI.X.SX32 R81, R81, R7.reuse, 0x1, P4 ;  /* 0x0000000751517211 */ /* 0x080fe400020f0eff */
[-C--:B------:R-:W-:Y:S01]  /*2e20*/  IADD3 R82, P4, PT, R139, R6.reuse, RZ ;  /* 0x000000068b527210 */ /* 0x080fe20007f9e0ff */
[----:B------:R-:W-:Y:S01]  /*2e30*/  IMAD.IADD R133, R86, 0x1, R133 ;  /* 0x0000000156857824 */ /* 0x000fe200078e0285 */
[----:B------:R-:W-:Y:S01]  /*2e40*/  LOP3.LUT R86, R84, 0x3, RZ, 0xc0, !PT ;  /* 0x0000000354567812 */ /* 0x000fe200078ec0ff */
[C---:B------:R-:W-:Y:S01]  /*2e50*/  IMAD R85, R150.reuse, 0x2f, RZ ;  /* 0x0000002f96557824 */ /* 0x040fe200078e02ff */
[----:B------:R-:W-:Y:S01]  /*2e60*/  LEA.HI.X.SX32 R83, R83, R7, 0x1, P4 ;  /* 0x0000000753537211 */ /* 0x000fe200020f0eff */
[C---:B------:R-:W-:Y:S01]  /*2e70*/  IMAD R139, R150.reuse, 0x60, RZ ;  /* 0x00000060968b7824 */ /* 0x040fe200078e02ff */
[----:B------:R-:W-:Y:S01]  /*2e80*/  IADD3 R84, P4, PT, R141, R6, RZ ;  /* 0x000000068d547210 */ /* 0x000fe20007f9e0ff */
[----:B------:R-:W-:Y:S01]  /*2e90*/  IMAD R141, R150, 0x62, RZ ;  /* 0x00000062968d7824 */ /* 0x000fe200078e02ff */
[----:B------:R-:W-:-:S02]  /*2ea0*/  IADD3 R36, PT, PT, R86, R93, R36 ;  /* 0x0000005d56247210 */ /* 0x000fc40007ffe024 */
[-C--:B------:R-:W-:Y:S02]  /*2eb0*/  LEA.HI.X.SX32 R85, R85, R7.reuse, 0x1, P4 ;  /* 0x0000000755557211 */ /* 0x080fe400020f0eff */
[-C--:B------:R-:W-:Y:S01]  /*2ec0*/  IADD3 R86, P4, PT, R139, R6.reuse, RZ ;  /* 0x000000068b567210 */ /* 0x080fe20007f9e0ff */
[----:B------:R-:W-:Y:S01]  /*2ed0*/  IMAD.IADD R137, R98, 0x1, R137 ;  /* 0x0000000162897824 */ /* 0x000fe200078e0289 */
[----:B------:R-:W-:Y:S01]  /*2ee0*/  LOP3.LUT R98, R92, 0x3, RZ, 0xc0, !PT ;  /* 0x000000035c627812 */ /* 0x000fe200078ec0ff */
[C---:B------:R-:W-:Y:S01]  /*2ef0*/  IMAD R93, R150.reuse, 0x31, RZ ;  /* 0x00000031965d7824 */ /* 0x040fe200078e02ff */
[----:B------:R-:W-:Y:S01]  /*2f00*/  LEA.HI.X.SX32 R87, R87, R7, 0x1, P4 ;  /* 0x0000000757577211 */ /* 0x000fe200020f0eff */
[----:B------:R-:W-:Y:S01]  /*2f10*/  IMAD R139, R150, 0x64, RZ ;  /* 0x00000064968b7824 */ /* 0x000fe200078e02ff */
[----:B------:R-:W-:Y:S02]  /*2f20*/  LOP3.LUT R104, R104, 0x3, RZ, 0xc0, !PT ;  /* 0x0000000368687812 */ /* 0x000fe400078ec0ff */
[----:B------:R-:W-:-:S02]  /*2f30*/  IADD3 R92, P4, PT, R141, R6, RZ ;  /* 0x000000068d5c7210 */ /* 0x000fc40007f9e0ff */
[----:B------:R-:W-:Y:S02]  /*2f40*/  IADD3 R114, PT, PT, R98, R99, R96 ;  /* 0x0000006362727210 */ /* 0x000fe40007ffe060 */
[----:B------:R-:W-:Y:S01]  /*2f50*/  IADD3 R120, PT, PT, R104, R105, R102 ;  /* 0x0000006968787210 */ /* 0x000fe20007ffe066 */
[C---:B------:R-:W-:Y:S01]  /*2f60*/  IMAD R105, R150.reuse, 0x66, RZ ;  /* 0x0000006696697824 */ /* 0x040fe200078e02ff */
[-C--:B------:R-:W-:Y:S02]  /*2f70*/  LEA.HI.X.SX32 R93, R93, R7.reuse, 0x1, P4 ;  /* 0x000000075d5d7211 */ /* 0x080fe400020f0eff */
[----:B------:R-:W-:Y:S01]  /*2f80*/  IADD3 R96, P4, PT, R139, R6, RZ ;  /* 0x000000068b607210 */ /* 0x000fe20007f9e0ff */
[----:B------:R-:W-:Y:S01]  /*2f90*/  IMAD R99, R150, 0x33, RZ ;  /* 0x0000003396637824 */ /* 0x000fe200078e02ff */
[----:B------:R-:W-:Y:S01]  /*2fa0*/  LOP3.LUT R112, R112, 0x3, RZ, 0xc0, !PT ;  /* 0x0000000370707812 */ /* 0x000fe200078ec0ff */
[----:B------:R-:W-:Y:S01]  /*2fb0*/  IMAD R139, R150, 0x68, RZ ;  /* 0x00000068968b7824 */ /* 0x000fe200078e02ff */
[----:B------:R-:W-:-:S02]  /*2fc0*/  LEA.HI.X.SX32 R97, R97, R7, 0x1, P4 ;  /* 0x0000000761617211 */ /* 0x000fc400020f0eff */
[-C--:B------:R-:W-:Y:S02]  /*2fd0*/  IADD3 R98, P4, PT, R105, R6.reuse, RZ ;  /* 0x0000000669627210 */ /* 0x080fe40007f9e0ff */
        /* <DEDUP_REMOVED lines=11> */
[----:B------:R-:W-:Y:S02]  /*3090*/  LEA.HI.X.SX32 R105, R105, R7, 0x1, P4 ;  /* 0x0000000769697211 */ /* 0x000fe400020f0eff */
[----:B------:R-:W-:Y:S02]  /*30a0*/  LOP3.LUT R127, R127, 0x3, RZ, 0xc0, !PT ;  /* 0x000000037f7f7812 */ /* 0x000fe400078ec0ff */
[----:B------:R-:W-:Y:S01]  /*30b0*/  IADD3 R110, P4, PT, R139, R6, RZ ;  /* 0x000000068b6e7210 */ /* 0x000fe20007f9e0ff */
[C---:B------:R-:W-:Y:S01]  /*30c0*/  IMAD R113, R150.reuse, 0x37, RZ ;  /* 0x0000003796717824 */ /* 0x040fe200078e02ff */
[----:B------:R-:W-:Y:S01]  /*30d0*/  IADD3 R122, PT, PT, R127, R125, R124 ;  /* 0x0000007d7f7a7210 */ /* 0x000fe20007ffe07c */
[----:B------:R-:W-:Y:S01]  /*30e0*/  IMAD R125, R150, 0x70, RZ ;  /* 0x00000070967d7824 */ /* 0x000fe200078e02ff */
[----:B------:R-:W-:-:S02]  /*30f0*/  LEA.HI.X.SX32 R111, R111, R7, 0x1, P4 ;  /* 0x000000076f6f7211 */ /* 0x000fc400020f0eff */
[-C--:B------:R-:W-:Y:S01]  /*3100*/  IADD3 R112, P4, PT, R119, R6.reuse, RZ ;  /* 0x0000000677707210 */ /* 0x080fe20007f9e0ff */
[C---:B------:R-:W-:Y:S01]  /*3110*/  IMAD R127, R150.reuse, 0x72, RZ ;  /* 0x00000072967f7824 */ /* 0x040fe200078e02ff */
[----:B------:R-:W-:Y:S02]  /*3120*/  LOP3.LUT R133, R133, 0x3, RZ, 0xc0, !PT ;  /* 0x0000000385857812 */ /* 0x000fe400078ec0ff */
[----:B------:R-:W-:Y:S02]  /*3130*/  LEA.HI.X.SX32 R113, R113, R7, 0x1, P4 ;  /* 0x0000000771717211 */ /* 0x000fe400020f0eff */
[----:B------:R-:W-:Y:S01]  /*3140*/  IADD3 R116, P4, PT, R125, R6, RZ ;  /* 0x000000067d747210 */ /* 0x000fe20007f9e0ff */
[C---:B------:R-:W-:Y:S01]  /*3150*/  IMAD R119, R150.reuse, 0x39, RZ ;  /* 0x0000003996777824 */ /* 0x040fe200078e02ff */
[----:B------:R-:W-:Y:S01]  /*3160*/  IADD3 R131, PT, PT, R133, R131, R126 ;  /* 0x0000008385837210 */ /* 0x000fe20007ffe07e */
[----:B------:R-:W-:Y:S01]  /*3170*/  IMAD R133, R150, 0x74, RZ ;  /* 0x0000007496857824 */ /* 0x000fe200078e02ff */
[----:B------:R-:W-:-:S02]  /*3180*/  LOP3.LUT R125, R118, 0xf, RZ, 0xc0, !PT ;  /* 0x0000000f767d7812 */ /* 0x000fc400078ec0ff */
[----:B------:R-:W-:Y:S02]  /*3190*/  LEA.HI.X.SX32 R117, R117, R7, 0x1, P4 ;  /* 0x0000000775757211 */ /* 0x000fe400020f0eff */
[----:B------:R-:W-:Y:S02]  /*31a0*/  LOP3.LUT R137, R137, 0x3, RZ, 0xc0, !PT ;  /* 0x0000000389897812 */ /* 0x000fe400078ec0ff */
[-C--:B------:R-:W-:Y:S02]  /*31b0*/  IADD3 R118, P4, PT, R127, R6.reuse, RZ ;  /* 0x000000067f767210 */ /* 0x080fe40007f9e0ff */
[----:B------:R-:W-:Y:S01]  /*31c0*/  IADD3 R128, PT, PT, R137, R135, R128 ;  /* 0x0000008789807210 */ /* 0x000fe20007ffe080 */
[----:B------:R-:W-:Y:S01]  /*31d0*/  IMAD R135, R150, 0x76, RZ ;  /* 0x0000007696877824 */ /* 0x000fe200078e02ff */
[-C--:B------:R-:W-:Y:S02]  /*31e0*/  LEA.HI.X.SX32 R119, R119, R7.reuse, 0x1, P4 ;  /* 0x0000000777777211 */ /* 0x080fe400020f0eff */
[-C--:B------:R-:W-:Y:S01]  /*31f0*/  IADD3 R124, P4, PT, R133, R6.reuse, RZ ;  /* 0x00000006857c7210 */ /* 0x080fe20007f9e0ff */
[----:B------:R-:W-:Y:S01]  /*3200*/  IMAD R132, R120, 0x10, R125 ;  /* 0x0000001078847824 */ /* 0x000fe200078e027d */
[----:B------:R-:W-:Y:S01]  /*3210*/  LOP3.LUT R128, R128, 0xf, RZ, 0xc0, !PT ;  /* 0x0000000f80807812 */ /* 0x000fe200078ec0ff */
[C---:B------:R-:W-:Y:S01]  /*3220*/  IMAD R127, R150.reuse, 0x3b, RZ ;  /* 0x0000003b967f7824 */ /* 0x040fe200078e02ff */
[----:B------:R-:W-:Y:S01]  /*3230*/  LEA.HI.X.SX32 R125, R121, R7, 0x1, P4 ;  /* 0x00000007797d7211 */ /* 0x000fe200020f0eff */
[----:B------:R-:W-:Y:S01]  /*3240*/  IMAD R133, R150, 0x78, RZ ;  /* 0x0000007896857824 */ /* 0x000fe200078e02ff */
[----:B------:R-:W-:Y:S01]  /*3250*/  IADD3 R126, P4, PT, R135, R6, RZ ;  /* 0x00000006877e7210 */ /* 0x000fe20007f9e0ff */
[----:B------:R-:W-:-:S02]  /*3260*/  IMAD R135, R131, 0x10, R128 ;  /* 0x0000001083877824 */ /* 0x000fc400078e0280 */
[----:B------:R-:W-:Y:S01]  /*3270*/  IMAD R131, R150, 0x7a, RZ ;  /* 0x0000007a96837824 */ /* 0x000fe200078e02ff */
[-C--:B------:R-:W-:Y:S02]  /*3280*/  LEA.HI.X.SX32 R127, R127, R7.reuse, 0x1, P4 ;  /* 0x000000077f7f7211 */ /* 0x080fe400020f0eff */
[-C--:B------:R-:W-:Y:S01]  /*3290*/  IADD3 R128, P4, PT, R133, R6.reuse, RZ ;  /* 0x0000000685807210 */ /* 0x080fe20007f9e0ff */
[----:B------:R-:W-:Y:S02]  /*32a0*/  IMAD.SHL.U32 R114, R114, 0x100, RZ ;  /* 0x0000010072727824 */ /* 0x000fe400078e00ff */
[----:B------:R-:W-:Y:S01]  /*32b0*/  IMAD R121, R150, 0x3d, RZ ;  /* 0x0000003d96797824 */ /* 0x000fe200078e02ff */
[----:B------:R-:W-:Y:S01]  /*32c0*/  LEA.HI.X.SX32 R129, R129, R7, 0x1, P4 ;  /* 0x0000000781817211 */ /* 0x000fe200020f0eff */
[----:B------:R-:W-:Y:S01]  /*32d0*/  IMAD.SHL.U32 R122, R122, 0x100, RZ ;  /* 0x000001007a7a7824 */ /* 0x000fe200078e00ff */
[----:B------:R-:W-:Y:S01]  /*32e0*/  IADD3 R120, P4, PT, R131, R6, RZ ;  /* 0x0000000683787210 */ /* 0x000fe20007f9e0ff */
[----:B------:R-:W-:Y:S01]  /*32f0*/  IMAD R137, R150, 0x7c, RZ ;  /* 0x0000007c96897824 */ /* 0x000fe200078e02ff */
[----:B------:R-:W-:Y:S01]  /*3300*/  LOP3.LUT R131, R114, 0xf00, RZ, 0xe2, !PT ;  /* 0x00000f0072837812 */ /* 0x000fe200078ee2ff */
[----:B------:R-:W-:Y:S01]  /*3310*/  IMAD R139, R150, 0x7e, RZ ;  /* 0x0000007e968b7824 */ /* 0x000fe200078e02ff */
[----:B------:R-:W-:-:S02]  /*3320*/  LOP3.LUT R133, R122, 0xf00, RZ, 0xe2, !PT ;  /* 0x00000f007a857812 */ /* 0x000fc400078ee2ff */
[-C--:B------:R-:W-:Y:S02]  /*3330*/  LEA.HI.X.SX32 R121, R121, R7.reuse, 0x1, P4 ;  /* 0x0000000779797211 */ /* 0x080fe400020f0eff */
[-C--:B------:R-:W-:Y:S01]  /*3340*/  IADD3 R122, P4, PT, R137, R6.reuse, RZ ;  /* 0x00000006897a7210 */ /* 0x080fe20007f9e0ff */
[----:B------:R-:W-:Y:S02]  /*3350*/  IMAD R114, R36, 0x1000, R131 ;  /* 0x0000100024727824 */ /* 0x000fe400078e0283 */
[----:B------:R-:W-:Y:S01]  /*3360*/  IMAD R134, R130, 0x1000, R133 ;  /* 0x0000100082867824 */ /* 0x000fe200078e0285 */
[----:B------:R-:W-:Y:S01]  /*3370*/  LEA.HI.X.SX32 R123, R123, R7, 0x1, P4 ;  /* 0x000000077b7b7211 */ /* 0x000fe200020f0eff */
[----:B------:R-:W-:Y:S01]  /*3380*/  IMAD R131, R150, 0x3f, RZ ;  /* 0x0000003f96837824 */ /* 0x000fe200078e02ff */
[----:B------:R-:W-:Y:S02]  /*3390*/  IADD3 R130, P4, PT, R139, R6, RZ ;  /* 0x000000068b827210 */ /* 0x000fe40007f9e0ff */
[----:B------:R-:W-:-:S02]  /*33a0*/  LOP3.LUT R133, R132, 0xff, RZ, 0xc0, !PT ;  /* 0x000000ff84857812 */ /* 0x000fc400078ec0ff */
[----:B------:R-:W-:Y:S01]  /*33b0*/  LOP3.LUT R135, R135, 0xff, RZ, 0xc0, !PT ;  /* 0x000000ff87877812 */ /* 0x000fe200078ec0ff */
[----:B------:R-:W-:Y:S01]  /*33c0*/  IMAD R36, R150, 0xb, RZ ;  /* 0x0000000b96247824 */ /* 0x000fe200078e02ff */
[-C--:B------:R-:W-:Y:S02]  /*33d0*/  LEA.HI.X.SX32 R131, R131, R7.reuse, 0x1, P4 ;  /* 0x0000000783837211 */ /* 0x080fe400020f0eff */
[-C--:B------:R-:W-:Y:S01]  /*33e0*/  IADD3 R132, P4, PT, R3, R6.reuse, RZ ;  /* 0x0000000603847210 */ /* 0x080fe20007f9e0ff */
[----:B------:R-:W-:Y:S02]  /*33f0*/  IMAD.IADD R114, R114, 0x1, R133 ;  /* 0x0000000172727824 */ /* 0x000fe400078e0285 */
[----:B------:R-:W-:Y:S01]  /*3400*/  IMAD.IADD R135, R134, 0x1, R135 ;  /* 0x0000000186877824 */ /* 0x000fe200078e0287 */
[----:B------:R-:W-:Y:S01]  /*3410*/  LEA.HI.X.SX32 R133, R36, R7, 0x1, P4 ;  /* 0x0000000724857211 */ /* 0x000fe200020f0eff */
[----:B------:R-:W-:Y:S01]  /*3420*/  IMAD R3, R150, 0xd, RZ ;  /* 0x0000000d96037824 */ /* 0x000fe200078e02ff */
[----:B------:R-:W-:-:S02]  /*3430*/  IADD3 R6, P4, PT, R109, R6, RZ ;  /* 0x000000066d067210 */ /* 0x000fc40007f9e0ff */
[----:B------:R-:W-:Y:S02]  /*3440*/  SHF.R.U32.HI R58, RZ, 0x1, R58 ;  /* 0x00000001ff3a7819 */ /* 0x000fe4000001163a */
[----:B------:R-:W-:Y:S02]  /*3450*/  PRMT R114, R114, 0x5410, R135 ;  /* 0x0000541072727816 */ /* 0x000fe40000000087 */
[----:B------:R-:W-:Y:S02]  /*3460*/  PRMT R109, RZ, 0x7610, R109 ;  /* 0x00007610ff6d7816 */ /* 0x000fe4000000006d */
[----:B------:R-:W-:Y:S02]  /*3470*/  LEA.HI.X.SX32 R7, R3, R7, 0x1, P4 ;  /* 0x0000000703077211 */ /* 0x000fe400020f0eff */
[----:B------:R-:W-:Y:S02]  /*3480*/  LOP3.LUT P4, RZ, R58, 0x1, RZ, 0xc0, !PT ;  /* 0x000000013aff7812 */ /* 0x000fe4000788c0ff */
[----:B------:R-:W-:Y:S01]  /*3490*/  SHF.R.U64 R58, R114, 0x1f, RZ ;  /* 0x0000001f723a7819 */ /* 0x000fe200000012ff */
[----:B------:R1:W5:Y:S01]  /*34a0*/  @!P3 LDG.E.U16 R109, desc[UR20][R132.64] ;  /* 0x00000014846db981 */ /* 0x000362000c1e1500 */
[----:B------:R-:W-:-:S02]  /*34b0*/  PRMT R134, RZ, 0x7610, R134 ;  /* 0x00007610ff867816 */ /* 0x000fc40000000086 */
[----:B------:R-:W-:Y:S02]  /*34c0*/  LOP3.LUT P3, RZ, R58, 0x1, RZ, 0xc0, !PT ;  /* 0x000000013aff7812 */ /* 0x000fe4000786c0ff */
[----:B------:R-:W-:Y:S02]  /*34d0*/  SHF.R.U64 R58, R114, 0x1e, RZ ;  /* 0x0000001e723a7819 */ /* 0x000fe400000012ff */
[----:B------:R-:W-:Y:S01]  /*34e0*/  PRMT R135, RZ, 0x7610, R135 ;  /* 0x00007610ff877816 */ /* 0x000fe20000000087 */
[----:B------:R2:W5:Y:S01]  /*34f0*/  @!P5 LDG.E.U16 R134, desc[UR20][R6.64] ;  /* 0x000000140686d981 */ /* 0x000562000c1e1500 */
[----:B------:R-:W-:Y:S02]  /*3500*/  LOP3.LUT P5, RZ, R58, 0x1, RZ, 0xc0, !PT ;  /* 0x000000013aff7812 */ /* 0x000fe400078ac0ff */
[----:B------:R-:W-:Y:S02]  /*3510*/  SHF.R.U64 R58, R114, 0x1d, RZ ;  /* 0x0000001d723a7819 */ /* 0x000fe400000012ff */
[----:B-1----:R-:W-:Y:S01]  /*3520*/  PRMT R132, RZ, 0x7610, R132 ;  /* 0x00007610ff847816 */ /* 0x002fe20000000084 */
[----:B------:R-:W5:Y:S01]  /*3530*/  @P4 LDG.E.U16 R135, desc[UR20][R8.64] ;  /* 0x0000001408874981 */ /* 0x000f62000c1e1500 */
[----:B------:R-:W-:-:S02]  /*3540*/  PRMT R136, RZ, 0x7610, R136 ;  /* 0x00007610ff887816 */ /* 0x000fc40000000088 */
[----:B------:R-:W-:Y:S02]  /*3550*/  LOP3.LUT P4, RZ, R58, 0x1, RZ, 0xc0, !PT ;  /* 0x000000013aff7812 */ /* 0x000fe4000788c0ff */
[C---:B--2---:R-:W-:Y:S01]  /*3560*/  SHF.R.U64 R6, R114.reuse, 0x1b, RZ ;  /* 0x0000001b72067819 */ /* 0x044fe200000012ff */
[----:B------:R-:W5:Y:S01]  /*3570*/  @P3 LDG.E.U16 R132, desc[UR20][R12.64] ;  /* 0x000000140c843981 */ /* 0x000f62000c1e1500 */
[----:B------:R-:W-:Y:S02]  /*3580*/  SHF.R.U64 R58, R114, 0x1c, RZ ;  /* 0x0000001c723a7819 */ /* 0x000fe400000012ff */
[----:B------:R-:W-:Y:S01]  /*3590*/  PRMT R133, RZ, 0x7610, R133 ;  /* 0x00007610ff857816 */ /* 0x000fe20000000085 */
[----:B------:R-:W5:Y:S01]  /*35a0*/  @!P2 LDG.E.U16 R136, desc[UR20][R10.64] ;  /* 0x000000140a88a981 */ /* 0x000f62000c1e1500 */
[----:B------:R-:W-:Y:S02]  /*35b0*/  LOP3.LUT P3, RZ, R6, 0x1, RZ, 0xc0, !PT ;  /* 0x0000000106ff7812 */ /* 0x000fe4000786c0ff */
[----:B------:R-:W-:-:S02]  /*35c0*/  LOP3.LUT P2, RZ, R58, 0x1, RZ, 0xc0, !PT ;  /* 0x000000013aff7812 */ /* 0x000fc4000784c0ff */
[----:B------:R-:W-:Y:S01]  /*35d0*/  SHF.R.U64 R6, R114, 0x1a, RZ ;  /* 0x0000001a72067819 */ /* 0x000fe200000012ff */
[----:B------:R-:W5:Y:S01]  /*35e0*/  @P5 LDG.E.U16 R133, desc[UR20][R14.64] ;  /* 0x000000140e855981 */ /* 0x000f62000c1e1500 */
[----:B------:R-:W-:Y:S02]  /*35f0*/  PRMT R137, RZ, 0x7610, R137 ;  /* 0x00007610ff897816 */ /* 0x000fe40000000089 */
[----:B------:R-:W-:Y:S02]  /*3600*/  LOP3.LUT P5, RZ, R6, 0x1, RZ, 0xc0, !PT ;  /* 0x0000000106ff7812 */ /* 0x000fe400078ac0ff */
[----:B------:R-:W-:Y:S02]  /*3610*/  SHF.R.U64 R6, R114, 0x19, RZ ;  /* 0x0000001972067819 */ /* 0x000fe400000012ff */
[----:B------:R-:W-:Y:S01]  /*3620*/  PRMT R138, RZ, 0x7610, R138 ;  /* 0x00007610ff8a7816 */ /* 0x000fe2000000008a */
[----:B------:R-:W5:Y:S01]  /*3630*/  @P4 LDG.E.U16 R137, desc[UR20][R16.64] ;  /* 0x0000001410894981 */ /* 0x000f62000c1e1500 */
[----:B------:R-:W-:-:S02]  /*3640*/  LOP3.LUT P4, RZ, R6, 0x1, RZ, 0xc0, !PT ;  /* 0x0000000106ff7812 */ /* 0x000fc4000788c0ff */
[----:B------:R-:W-:Y:S02]  /*3650*/  SHF.R.U64 R6, R114, 0x18, RZ ;  /* 0x0000001872067819 */ /* 0x000fe400000012ff */
[----:B------:R-:W-:Y:S01]  /*3660*/  PRMT R139, RZ, 0x7610, R139 ;  /* 0x00007610ff8b7816 */ /* 0x000fe2000000008b */
[----:B------:R-:W5:Y:S01]  /*3670*/  @P2 LDG.E.U16 R138, desc[UR20][R18.64] ;  /* 0x00000014128a2981 */ /* 0x000f62000c1e1500 */
        /* <DEDUP_REMOVED lines=11> */
[----:B------:R1:W5:Y:S01]  /*3730*/  @P4 LDG.E.U16 R141, desc[UR20][R24.64] ;  /* 0x00000014188d4981 */ /* 0x000362000c1e1500 */
[----:B------:R-:W-:-:S02]  /*3740*/  LOP3.LUT P4, RZ, R6, 0x1, RZ, 0xc0, !PT ;  /* 0x0000000106ff7812 */ /* 0x000fc4000788c0ff */
[----:B------:R-:W-:Y:S02]  /*3750*/  SHF.R.U64 R6, R114, 0x14, RZ ;  /* 0x0000001472067819 */ /* 0x000fe400000012ff */
[----:B------:R-:W-:Y:S01]  /*3760*/  PRMT R143, RZ, 0x7610, R143 ;  /* 0x00007610ff8f7816 */ /* 0x000fe2000000008f */
[----:B------:R2:W5:Y:S01]  /*3770*/  @P2 LDG.E.U16 R142, desc[UR20][R62.64] ;  /* 0x000000143e8e2981 */ /* 0x000562000c1e1500 */
[----:B------:R-:W-:Y:S02]  /*3780*/  LOP3.LUT P2, RZ, R6, 0x1, RZ, 0xc0, !PT ;  /* 0x0000000106ff7812 */ /* 0x000fe4000784c0ff */
[----:B------:R-:W-:Y:S02]  /*3790*/  SHF.R.U64 R6, R114, 0x13, RZ ;  /* 0x0000001372067819 */ /* 0x000fe400000012ff */
[----:B------:R-:W-:Y:S01]  /*37a0*/  PRMT R144, RZ, 0x7610, R144 ;  /* 0x00007610ff907816 */ /* 0x000fe20000000090 */
[----:B------:R3:W5:Y:S01]  /*37b0*/  @P3 LDG.E.U16 R143, desc[UR20][R64.64] ;  /* 0x00000014408f3981 */ /* 0x000762000c1e1500 */
[----:B------:R-:W-:-:S02]  /*37c0*/  LOP3.LUT P3, RZ, R6, 0x1, RZ, 0xc0, !PT ;  /* 0x0000000106ff7812 */ /* 0x000fc4000786c0ff */
[----:B------:R-:W-:Y:S02]  /*37d0*/  SHF.R.U64 R6, R114, 0x12, RZ ;  /* 0x0000001272067819 */ /* 0x000fe400000012ff */
[----:B-1----:R-:W-:Y:S01]  /*37e0*/  PRMT R25, RZ, 0x7610, R25 ;  /* 0x00007610ff197816 */ /* 0x002fe20000000019 */
[----:B------:R1:W5:Y:S01]  /*37f0*/  @P5 LDG.E.U16 R144, desc[UR20][R68.64] ;  /* 0x0000001444905981 */ /* 0x000362000c1e1500 */
[----:B------:R-:W-:Y:S02]  /*3800*/  LOP3.LUT P5, RZ, R6, 0x1, RZ, 0xc0, !PT ;  /* 0x0000000106ff7812 */ /* 0x000fe400078ac0ff */
[----:B------:R-:W-:Y:S02]  /*3810*/  SHF.R.U64 R6, R114, 0x11, RZ ;  /* 0x0000001172067819 */ /* 0x000fe400000012ff */
[----:B--2---:R-:W-:Y:S01]  /*3820*/  PRMT R62, RZ, 0x7610, R62 ;  /* 0x00007610ff3e7816 */ /* 0x004fe2000000003e */
[----:B------:R2:W5:Y:S01]  /*3830*/  @P4 LDG.E.U16 R25, desc[UR20][R72.64] ;  /* 0x0000001448194981 */ /* 0x000562000c1e1500 */
[----:B------:R-:W-:-:S02]  /*3840*/  LOP3.LUT P4, RZ, R6, 0x1, RZ, 0xc0, !PT ;  /* 0x0000000106ff7812 */ /* 0x000fc4000788c0ff */
[----:B------:R-:W-:Y:S02]  /*3850*/  SHF.R.U64 R6, R114, 0x10, RZ ;  /* 0x0000001072067819 */ /* 0x000fe400000012ff */
[----:B------:R-:W-:Y:S01]  /*3860*/  PRMT R63, RZ, 0x7610, R63 ;  /* 0x00007610ff3f7816 */ /* 0x000fe2000000003f */
[----:B------:R4:W5:Y:S01]  /*3870*/  @P2 LDG.E.U16 R62, desc[UR20][R76.64] ;  /* 0x000000144c3e2981 */ /* 0x000962000c1e1500 */
[----:B------:R-:W-:Y:S02]  /*3880*/  LOP3.LUT P2, RZ, R6, 0x1, RZ, 0xc0, !PT ;  /* 0x0000000106ff7812 */ /* 0x000fe4000784c0ff */
[----:B------:R-:W-:Y:S02]  /*3890*/  SHF.R.U64 R6, R114, 0xf, RZ ;  /* 0x0000000f72067819 */ /* 0x000fe400000012ff */
[----:B---3--:R-:W-:Y:S01]  /*38a0*/  PRMT R64, RZ, 0x7610, R64 ;  /* 0x00007610ff407816 */ /* 0x008fe20000000040 */
[----:B------:R3:W5:Y:S01]  /*38b0*/  @P3 LDG.E.U16 R63, desc[UR20][R78.64] ;  /* 0x000000144e3f3981 */ /* 0x000762000c1e1500 */
[----:B------:R-:W-:-:S02]  /*38c0*/  LOP3.LUT P3, RZ, R6, 0x1, RZ, 0xc0, !PT ;  /* 0x0000000106ff7812 */ /* 0x000fc4000786c0ff */
[----:B------:R-:W-:Y:S02]  /*38d0*/  SHF.R.U64 R6, R114, 0xe, RZ ;  /* 0x0000000e72067819 */ /* 0x000fe400000012ff */
[----:B------:R-:W-:Y:S01]  /*38e0*/  PRMT R65, RZ, 0x7610, R65 ;  /* 0x00007610ff417816 */ /* 0x000fe20000000041 */
[----:B------:R0:W5:Y:S01]  /*38f0*/  @P5 LDG.E.U16 R64, desc[UR20][R80.64] ;  /* 0x0000001450405981 */ /* 0x000162000c1e1500 */
[----:B------:R-:W-:Y:S02]  /*3900*/  LOP3.LUT P5, RZ, R6, 0x1, RZ, 0xc0, !PT ;  /* 0x0000000106ff7812 */ /* 0x000fe400078ac0ff */
[----:B------:R-:W-:Y:S02]  /*3910*/  SHF.R.U64 R6, R114, 0xd, RZ ;  /* 0x0000000d72067819 */ /* 0x000fe400000012ff */
[----:B-1----:R-:W-:Y:S01]  /*3920*/  PRMT R68, RZ, 0x7610, R68 ;  /* 0x00007610ff447816 */ /* 0x002fe20000000044 */
[----:B------:R1:W5:Y:S01]  /*3930*/  @P4 LDG.E.U16 R65, desc[UR20][R82.64] ;  /* 0x0000001452414981 */ /* 0x000362000c1e1500 */
[----:B------:R-:W-:-:S02]  /*3940*/  LOP3.LUT P4, RZ, R6, 0x1, RZ, 0xc0, !PT ;  /* 0x0000000106ff7812 */ /* 0x000fc4000788c0ff */
[----:B------:R-:W-:Y:S02]  /*3950*/  SHF.R.U64 R6, R114, 0xc, RZ ;  /* 0x0000000c72067819 */ /* 0x000fe400000012ff */
[----:B------:R-:W-:Y:S01]  /*3960*/  PRMT R69, RZ, 0x7610, R69 ;  /* 0x00007610ff457816 */ /* 0x000fe20000000045 */
        /* <DEDUP_REMOVED lines=11> */
[----:B----4-:R-:W-:Y:S01]  /*3a20*/  PRMT R76, RZ, 0x7610, R76 ;  /* 0x00007610ff4c7816 */ /* 0x010fe2000000004c */
        /* <DEDUP_REMOVED lines=15> */
[----:B0-----:R-:W-:Y:S01]  /*3b20*/  PRMT R80, RZ, 0x7610, R80 ;  /* 0x00007610ff507816 */ /* 0x001fe20000000050 */
        /* <DEDUP_REMOVED lines=11> */
[----:B------:R4:W5:Y:S02]  /*3be0*/  @P5 LDG.E.U16 R82, desc[UR20][R118.64] ;  /* 0x0000001476525981 */ /* 0x000964000c1e1500 */
[----:B------:R-:W-:Y:S02]  /*3bf0*/  LOP3.LUT P5, RZ, R6, 0x1, RZ, 0xc0, !PT ;  /* 0x0000000106ff7812 */ /* 0x000fe400078ac0ff */
[----:B------:R-:W-:Y:S02]  /*3c00*/  LOP3.LUT R6, R49, 0x3f, RZ, 0xc0, !PT ;  /* 0x0000003f31067812 */ /* 0x000fe400078ec0ff */
[----:B------:R-:W-:-:S03]  /*3c10*/  PRMT R84, RZ, 0x7610, R84 ;  /* 0x00007610ff547816 */ /* 0x000fc60000000054 */
[----:B------:R-:W-:Y:S01]  /*3c20*/  IMAD R7, R6, R151, RZ ;  /* 0x0000009706077224 */ /* 0x000fe200078e02ff */
[----:B------:R-:W-:Y:S01]  /*3c30*/  PRMT R85, RZ, 0x7610, R85 ;  /* 0x00007610ff557816 */ /* 0x000fe20000000055 */
[----:B------:R-:W-:Y:S01]  /*3c40*/  IMAD R33, R33, UR4, RZ ;  /* 0x0000000421217c24 */ /* 0x000fe2000f8e02ff */
[----:B------:R4:W5:Y:S02]  /*3c50*/  @P2 LDG.E.U16 R84, desc[UR20][R126.64] ;  /* 0x000000147e542981 */ /* 0x000964000c1e1500 */
[----:B------:R-:W-:Y:S01]  /*3c60*/  LEA R170, P2, R7, UR14, 0x1 ;  /* 0x0000000e07aa7c11 */ /* 0x000fe2000f8408ff */
[----:B------:R-:W-:Y:S01]  /*3c70*/  IMAD R28, R28, UR4, RZ ;  /* 0x000000041c1c7c24 */ /* 0x000fe2000f8e02ff */
[----:B------:R4:W5:Y:S01]  /*3c80*/  @P3 LDG.E.U16 R85, desc[UR20][R128.64] ;  /* 0x0000001480553981 */ /* 0x000962000c1e1500 */
[----:B------:R-:W-:Y:S01]  /*3c90*/  IMAD R31, R31, UR4, RZ ;  /* 0x000000041f1f7c24 */ /* 0x000fe2000f8e02ff */
[----:B------:R-:W-:Y:S02]  /*3ca0*/  LEA.HI.X.SX32 R8, R7, UR15, 0x1, P2 ;  /* 0x0000000f07087c11 */ /* 0x000fe400090f0eff */
[-C--:B------:R-:W-:Y:S01]  /*3cb0*/  LEA R184, P3, R33, R170.reuse, 0x1 ;  /* 0x000000aa21b87211 */ /* 0x080fe200078608ff */
[----:B------:R-:W-:Y:S01]  /*3cc0*/  IMAD R29, R29, UR4, RZ ;  /* 0x000000041d1d7c24 */ /* 0x000fe2000f8e02ff */
[----:B------:R-:W-:Y:S01]  /*3cd0*/  LEA R182, P2, R28, R170, 0x1 ;  /* 0x000000aa1cb67211 */ /* 0x000fe200078408ff */
[----:B------:R-:W-:Y:S01]  /*3ce0*/  IMAD R27, R27, UR4, RZ ;  /* 0x000000041b1b7c24 */ /* 0x000fe2000f8e02ff */
[----:B------:R-:W-:-:S02]  /*3cf0*/  LEA.HI.X.SX32 R185, R33, R8, 0x1, P3 ;  /* 0x0000000821b97211 */ /* 0x000fc400018f0eff */
[----:B------:R-:W-:Y:S02]  /*3d00*/  LEA R180, P3, R31, R170, 0x1 ;  /* 0x000000aa1fb47211 */ /* 0x000fe400078608ff */
[----:B------:R-:W-:Y:S01]  /*3d10*/  PRMT R83, RZ, 0x7610, R83 ;  /* 0x00007610ff537816 */ /* 0x000fe20000000053 */
[----:B------:R-:W-:Y:S01]  /*3d20*/  IMAD R32, R32, UR4, RZ ;  /* 0x0000000420207c24 */ /* 0x000fe2000f8e02ff */
[----:B------:R-:W-:Y:S01]  /*3d30*/  LEA.HI.X.SX32 R183, R28, R8, 0x1, P2 ;  /* 0x000000081cb77211 */ /* 0x000fe200010f0eff */
[----:B------:R-:W-:Y:S01]  /*3d40*/  IMAD R30, R30, UR4, RZ ;  /* 0x000000041e1e7c24 */ /* 0x000fe2000f8e02ff */
[----:B------:R-:W-:Y:S01]  /*3d50*/  SHF.R.U64 R114, R114, 0x1, RZ ;  /* 0x0000000172727819 */ /* 0x000fe200000012ff */
[----:B------:R-:W-:Y:S01]  /*3d60*/  IMAD R35, R35, UR4, RZ ;  /* 0x0000000423237c24 */ /* 0x000fe2000f8e02ff */
[----:B------:R-:W-:Y:S01]  /*3d70*/  LEA R176, P2, R29, R170, 0x1 ;  /* 0x000000aa1db07211 */ /* 0x000fe200078408ff */
[----:B------:R4:W5:Y:S01]  /*3d80*/  @P4 LDG.E.U16 R83, desc[UR20][R124.64] ;  /* 0x000000147c534981 */ /* 0x000962000c1e1500 */
[----:B------:R-:W-:-:S02]  /*3d90*/  LEA.HI.X.SX32 R181, R31, R8, 0x1, P3 ;  /* 0x000000081fb57211 */ /* 0x000fc400018f0eff */
[----:B------:R-:W-:Y:S02]  /*3da0*/  LEA R174, P3, R27, R170, 0x1 ;  /* 0x000000aa1bae7211 */ /* 0x000fe400078608ff */
[----:B------:R-:W-:Y:S02]  /*3db0*/  LOP3.LUT P4, RZ, R114, 0x1, RZ, 0xc0, !PT ;  /* 0x0000000172ff7812 */ /* 0x000fe4000788c0ff */
[----:B------:R-:W-:Y:S02]  /*3dc0*/  LEA.HI.X.SX32 R177, R29, R8, 0x1, P2 ;  /* 0x000000081db17211 */ /* 0x000fe400010f0eff */
[-C--:B------:R-:W-:Y:S02]  /*3dd0*/  LEA R178, P6, R32, R170.reuse, 0x1 ;  /* 0x000000aa20b27211 */ /* 0x080fe400078c08ff */
[----:B------:R-:W-:Y:S02]  /*3de0*/  LEA R172, P2, R30, R170, 0x1 ;  /* 0x000000aa1eac7211 */ /* 0x000fe400078408ff */
[----:B------:R-:W-:-:S02]  /*3df0*/  LEA.HI.X.SX32 R175, R27, R8, 0x1, P3 ;  /* 0x000000081baf7211 */ /* 0x000fc400018f0eff */
[C---:B------:R-:W-:Y:S02]  /*3e00*/  LEA R170, P3, R35.reuse, R170, 0x1 ;  /* 0x000000aa23aa7211 */ /* 0x040fe400078608ff */
[----:B--2---:R-:W-:Y:S02]  /*3e10*/  PRMT R86, RZ, 0x7610, R86 ;  /* 0x00007610ff567816 */ /* 0x004fe40000000056 */
[-C--:B------:R-:W-:Y:S02]  /*3e20*/  LEA.HI.X.SX32 R171, R35, R8.reuse, 0x1, P3 ;  /* 0x0000000823ab7211 */ /* 0x080fe400018f0eff */
[----:B------:R-:W-:Y:S02]  /*3e30*/  PRMT R35, RZ, 0x7610, R35 ;  /* 0x00007610ff237816 */ /* 0x000fe40000000023 */
[----:B------:R-:W-:Y:S01]  /*3e40*/  PRMT R92, RZ, 0x7610, R92 ;  /* 0x00007610ff5c7816 */ /* 0x000fe2000000005c */
[----:B------:R4:W5:Y:S04]  /*3e50*/  @P5 LDG.E.U16 R86, desc[UR20][R120.64] ;  /* 0x0000001478565981 */ /* 0x000968000c1e1500 */
[----:B------:R4:W5:Y:S04]  /*3e60*/  @P4 LDG.E.U16 R35, desc[UR20][R122.64] ;  /* 0x000000147a234981 */ /* 0x000968000c1e1500 */
[----:B------:R4:W5:Y:S01]  /*3e70*/  @!P0 LDG.E.U16 R92, desc[UR20][R130.64] ;  /* 0x00000014825c8981 */ /* 0x000962000c1e1500 */
[----:B------:R-:W-:Y:S01]  /*3e80*/  VIADD R58, R4, 0x3f ;  /* 0x0000003f043a7836 */ /* 0x000fe20000000000 */
[----:B------:R-:W-:Y:S01]  /*3e90*/  LEA.HI.X.SX32 R179, R32, R8, 0x1, P6 ;  /* 0x0000000820b37211 */ /* 0x000fe200030f0eff */
[----:B------:R-:W-:-:S04]  /*3ea0*/  @!UP1 UIADD3 UR4, UPT, UPT, -UR7, 0x100000, URZ ;  /* 0x0010000007049890 */ /* 0x000fc8000fffe1ff */
[----:B------:R-:W-:Y:S02]  /*3eb0*/  @!UP1 USHF.L.U32 UR5, UR4, 0xb, URZ ;  /* 0x0000000b04059899 */ /* 0x000fe400080006ff */
[----:B------:R-:W-:Y:S01]  /*3ec0*/  @!UP1 USHF.L.U32 UR4, UR4, 0x1, URZ ;  /* 0x0000000104049899 */ /* 0x000fe200080006ff */
[----:B------:R-:W-:Y:S01]  /*3ed0*/  ISETP.GT.AND P6, PT, R58, 0x3f, PT ;  /* 0x0000003f3a00780c */ /* 0x000fe20003fc4270 */
[----:B------:R-:W-:Y:S01]  /*3ee0*/  VOTEU.ALL UP1, P1 ;  /* 0x0000000000ff7886 */ /* 0x000fe20000820000 */
[----:B------:R-:W-:Y:S02]  /*3ef0*/  LEA.HI.X.SX32 R173, R30, R8, 0x1, P2 ;  /* 0x000000081ead7211 */ /* 0x000fe400010f0eff */
[----:B------:R-:W-:-:S07]  /*3f00*/  ISETP.LT.AND P2, PT, R6, R4, P6 ;  /* 0x000000040600720c */ /* 0x000fce0003741270 */
[----:B------:R4:W0:Y:S02]  /*3f10*/  @!UP1 SYNCS.EXCH.64 URZ, [UR9+0x2008], UR4 ;  /* 0x0020080409ff95b2 */ /* 0x0008240008000100 */
[----:B----4-:R-:W-:Y:S05]  /*3f20*/  @!P6 BRA `(.L_x_6) ;  /* 0x000000000084e947 */ /* 0x010fea0003800000 */
[----:B-----5:R-:W-:Y:S02]  /*3f30*/  PRMT R4, R34, 0x5410, R5 ;  /* 0x0000541022047816 */ /* 0x020fe40000000005 */
[----:B------:R-:W-:Y:S02]  /*3f40*/  PRMT R11, R107, 0x5410, R26 ;  /* 0x000054106b0b7816 */ /* 0x000fe4000000001a */
[----:B------:R-:W-:Y:S02]  /*3f50*/  PRMT R5, R55, 0x5410, R90 ;  /* 0x0000541037057816 */ /* 0x000fe4000000005a */
[----:B------:R-:W-:Y:S02]  /*3f60*/  PRMT R6, R57, 0x5410, R66 ;  /* 0x0000541039067816 */ /* 0x000fe40000000042 */
[----:B------:R-:W-:Y:S02]  /*3f70*/  PRMT R7, R91, 0x5410, R106 ;  /* 0x000054105b077816 */ /* 0x000fe4000000006a */
[----:B------:R-:W-:-:S02]  /*3f80*/  PRMT R8, R100, 0x5410, R115 ;  /* 0x0000541064087816 */ /* 0x000fc40000000073 */
[----:B------:R-:W-:Y:S02]  /*3f90*/  PRMT R9, R60, 0x5410, R109 ;  /* 0x000054103c097816 */ /* 0x000fe4000000006d */
        /* <DEDUP_REMOVED lines=24> */
[----:B------:R-:W-:-:S04]  /*4120*/  PRMT R35, R35, 0x5410, R92 ;  /* 0x0000541023237816 */ /* 0x000fc8000000005c */
[----:B------:R1:W-:Y:S03]  /*4130*/  STTM.x32 tmem[UR10+0x40], R4 ;  /* 0x00004004000079ed */ /* 0x0003e600082c000a */
.L_x_6:
[----:B------:R-:W2:Y:S01]  /*4140*/  FENCE.VIEW.ASYNC.T ;  /* 0x00000000000073c6 */ /* 0x000ea20000000200 */
[----:B-1----:R-:W-:Y:S01]  /*4150*/  PRMT R6, RZ, 0x7610, R6 ;  /* 0x00007610ff067816 */ /* 0x002fe20000000006 */
[----:B0-2---:R-:W-:Y:S01]  /*4160*/  BAR.SYNC.DEFER_BLOCKING 0x0 ;  /* 0x0000000000007b1d */ /* 0x005fe20000010000 */
[----:B------:R-:W-:Y:S02]  /*4170*/  PRMT R10, RZ, 0x7610, R10 ;  /* 0x00007610ff0a7816 */ /* 0x000fe4000000000a */
[----:B------:R-:W-:Y:S02]  /*4180*/  PRMT R14, RZ, 0x7610, R14 ;  /* 0x00007610ff0e7816 */ /* 0x000fe4000000000e */
[----:B------:R-:W-:Y:S01]  /*4190*/  PRMT R18, RZ, 0x7610, R18 ;  /* 0x00007610ff127816 */ /* 0x000fe20000000012 */
[----:B------:R-:W0:Y:S01]  /*41a0*/  LDCU UR5, c[0x0][0x3a0] ;  /* 0x00007400ff0577ac */ /* 0x000e220008000800 */
[----:B------:R-:W-:Y:S02]  /*41b0*/  PRMT R8, RZ, 0x7610, R8 ;  /* 0x00007610ff087816 */ /* 0x000fe40000000008 */
[----:B------:R-:W-:-:S02]  /*41c0*/  PRMT R12, RZ, 0x7610, R12 ;  /* 0x00007610ff0c7816 */ /* 0x000fc4000000000c */
[----:B------:R-:W-:Y:S02]  /*41d0*/  PRMT R16, RZ, 0x7610, R16 ;  /* 0x00007610ff107816 */ /* 0x000fe40000000010 */
[----:B------:R-:W-:Y:S01]  /*41e0*/  PRMT R20, RZ, 0x7610, R20 ;  /* 0x00007610ff147816 */ /* 0x000fe20000000014 */
[----:B------:R-:W2:Y:S04]  /*41f0*/  @P2 LDG.E.U16 R6, desc[UR20][R184.64] ;  /* 0x00000014b8062981 */ /* 0x000ea8000c1e1500 */
[----:B------:R-:W3:Y:S04]  /*4200*/  @P2 LDG.E.U16 R10, desc[UR20][R180.64] ;  /* 0x00000014b40a2981 */ /* 0x000ee8000c1e1500 */
[----:B------:R-:W4:Y:S04]  /*4210*/  @P2 LDG.E.U16 R14, desc[UR20][R176.64] ;  /* 0x00000014b00e2981 */ /* 0x000f28000c1e1500 */
[----:B------:R-:W4:Y:S04]  /*4220*/  @P2 LDG.E.U16 R18, desc[UR20][R172.64] ;  /* 0x00000014ac122981 */ /* 0x000f28000c1e1500 */
[----:B------:R-:W4:Y:S04]  /*4230*/  @P2 LDG.E.U16 R8, desc[UR20][R182.64] ;  /* 0x00000014b6082981 */ /* 0x000f28000c1e1500 */
[----:B------:R-:W4:Y:S04]  /*4240*/  @P2 LDG.E.U16 R12, desc[UR20][R178.64] ;  /* 0x00000014b20c2981 */ /* 0x000f28000c1e1500 */
[----:B------:R-:W4:Y:S04]  /*4250*/  @P2 LDG.E.U16 R16, desc[UR20][R174.64] ;  /* 0x00000014ae102981 */ /* 0x000f28000c1e1500 */
[----:B------:R-:W4:Y:S01]  /*4260*/  @P2 LDG.E.U16 R20, desc[UR20][R170.64] ;  /* 0x00000014aa142981 */ /* 0x000f22000c1e1500 */
[----:B------:R-:W-:Y:S01]  /*4270*/  SHF.R.S32.HI R4, RZ, 0x1f, R51 ;  /* 0x0000001fff047819 */ /* 0x000fe20000011433 */
[----:B------:R-:W-:Y:S01]  /*4280*/  IMAD.SHL.U32 R155, R53, 0x2, RZ ;  /* 0x00000002359b7824 */ /* 0x000fe200078e00ff */
[----:B0-----:R-:W-:Y:S01]  /*4290*/  UIADD3 UR11, UPT, UPT, UR5, 0x3f, URZ ;  /* 0x0000003f050b7890 */ /* 0x001fe2000fffe0ff */
[----:B------:R-:W-:Y:S01]  /*42a0*/  ISETP.NE.U32.AND P0, PT, R52, RZ, PT ;  /* 0x000000ff3400720c */ /* 0x000fe20003f05070 */
[----:B------:R-:W-:Y:S01]  /*42b0*/  UIADD3 UR5, UPT, UPT, UR9, 0x1000, URZ ;  /* 0x0000100009057890 */ /* 0x000fe2000fffe0ff */
[----:B------:R-:W-:Y:S01]  /*42c0*/  SHF.L.U64.HI R51, R51, 0x1, R4 ;  /* 0x0000000133337819 */ /* 0x000fe20000010204 */
[----:B------:R-:W-:Y:S01]  /*42d0*/  USHF.R.S32.HI UR7, URZ, 0x1f, UR11 ;  /* 0x0000001fff077899 */ /* 0x000fe2000801140b */
[----:B------:R-:W-:Y:S01]  /*42e0*/  LOP3.LUT R4, R49, 0xc0, RZ, 0xc0, !PT ;  /* 0x000000c031047812 */ /* 0x000fe200078ec0ff */
[----:B------:R-:W-:Y:S01]  /*42f0*/  IMAD.SHL.U32 R157, R150, 0x40, RZ ;  /* 0x00000040969d7824 */ /* 0x000fe200078e00ff */
[----:B------:R-:W-:Y:S01]  /*4300*/  USHF.R.U32.HI UR5, URZ, 0x4, UR5 ;  /* 0x00000004ff057899 */ /* 0x000fe20008011605 */
[----:B------:R-:W-:Y:S01]  /*4310*/  ISETP.LT.OR P2, PT, R58, 0x40, P0 ;  /* 0x000000403a00780c */ /* 0x000fe20000741670 */
[----:B------:R-:W-:Y:S01]  /*4320*/  ULEA.HI UR7, UR7, UR11, URZ, 0x6 ;  /* 0x0000000b07077291 */ /* 0x000fe2000f8f30ff */
[----:B------:R-:W-:Y:S01]  /*4330*/  SHF.R.U32.HI R4, RZ, 0x2, R4 ;  /* 0x00000002ff047819 */ /* 0x000fe20000011604 */
[----:B------:R-:W-:Y:S01]  /*4340*/  IMAD.WIDE R50, R157, 0x2, R50 ;  /* 0x000000029d327825 */ /* 0x000fe200078e0232 */
[----:B------:R-:W-:Y:S01]  /*4350*/  USGXT.U32 UR14, UR5, 0xe ;  /* 0x0000000e050e789a */ /* 0x000fe20008000000 */
[----:B-----5:R-:W-:Y:S01]  /*4360*/  SHF.R.S32.HI R5, RZ, 0x1f, R150 ;  /* 0x0000001fff057819 */ /* 0x020fe20000011496 */
[----:B------:R-:W-:Y:S01]  /*4370*/  USHF.R.S32.HI UR7, URZ, 0x6, UR7 ;  /* 0x00000006ff077899 */ /* 0x000fe20008011407 */
[----:B------:R-:W-:Y:S01]  /*4380*/  LOP3.LUT R155, R155, R4, RZ, 0x3c, !PT ;  /* 0x000000049b9b7212 */ /* 0x000fe200078e3cff */
[----:B------:R-:W-:Y:S01]  /*4390*/  UMOV UR4, URZ ;  /* 0x000000ff00047c82 */ /* 0x000fe20008000000 */
[----:B------:R-:W-:Y:S01]  /*43a0*/  IADD3 R50, P3, PT, R50, UR12, RZ ;  /* 0x0000000c32327c10 */ /* 0x000fe2000ff7e0ff */
[----:B------:R-:W-:Y:S01]  /*43b0*/  UISETP.LT.AND UP1, UPT, UR7, 0x1, UPT ;  /* 0x000000010700788c */ /* 0x000fe2000bf21270 */
[----:B------:R-:W-:Y:S01]  /*43c0*/  LOP3.LUT R153, R155, 0x40, RZ, 0x3c, !PT ;  /* 0x000000409b997812 */ /* 0x000fe200078e3cff */
[C---:B------:R-:W-:Y:S01]  /*43d0*/  IMAD R149, R150.reuse, 0xf, RZ ;  /* 0x0000000f96957824 */ /* 0x040fe200078e02ff */
[----:B------:R-:W-:Y:S01]  /*43e0*/  IADD3.X R51, PT, PT, R51, UR13, RZ, P3, !PT ;  /* 0x0000000d33337c10 */ /* 0x000fe20009ffe4ff */
[----:B------:R-:W-:Y:S01]  /*43f0*/  USEL UR5, UR7, 0x1, !UP1 ;  /* 0x0000000107057887 */ /* 0x000fe2000c800000 */
[C---:B------:R-:W-:Y:S01]  /*4400*/  IMAD.SHL.U32 R147, R150.reuse, 0x10, RZ ;  /* 0x0000001096937824 */ /* 0x040fe200078e00ff */
[----:B------:R-:W-:Y:S01]  /*4410*/  UIADD3 UR15, UP1, UPT, UR14, 0x2, URZ ;  /* 0x000000020e0f7890 */ /* 0x000fe2000ff3e0ff */
[C---:B------:R-:W-:Y:S01]  /*4420*/  IMAD R145, R150.reuse, 0x11, RZ ;  /* 0x0000001196917824 */ /* 0x040fe200078e02ff */
[----:B------:R-:W-:Y:S01]  /*4430*/  UIADD3 UR7, UPT, UPT, UR5, -0x1, URZ ;  /* 0xffffffff05077890 */ /* 0x000fe2000fffe0ff */
[C---:B------:R-:W-:Y:S01]  /*4440*/  IMAD R143, R150.reuse, 0x12, RZ ;  /* 0x00000012968f7824 */ /* 0x040fe200078e02ff */
[----:B------:R-:W-:Y:S01]  /*4450*/  UIADD3.X UR16, UPT, UPT, UR4, 0x40004040, URZ, UP1, !UPT ;  /* 0x4000404004107890 */ /* 0x000fe20008ffe4ff */
[C---:B------:R-:W-:Y:S01]  /*4460*/  IMAD R141, R150.reuse, 0x13, RZ ;  /* 0x00000013968d7824 */ /* 0x040fe200078e02ff */
[----:B------:R-:W-:Y:S01]  /*4470*/  UISETP.NE.U32.AND UP1, UPT, UR7, URZ, UPT ;  /* 0x000000ff0700728c */ /* 0x000fe2000bf25070 */
[C---:B------:R-:W-:Y:S01]  /*4480*/  IMAD R139, R150.reuse, 0x14, RZ ;  /* 0x00000014968b7824 */ /* 0x040fe200078e02ff */
[----:B------:R-:W-:Y:S01]  /*4490*/  UIADD3 UR11, UPT, UPT, UR8, 0x40, URZ ;  /* 0x00000040080b7890 */ /* 0x000fe2000fffe0ff */
[C---:B------:R-:W-:Y:S01]  /*44a0*/  IMAD R137, R150.reuse, 0x15, RZ ;  /* 0x0000001596897824 */ /* 0x040fe200078e02ff */
[C---:B------:R-:W-:Y:S01]  /*44b0*/  SHF.L.U64.HI R168, R150.reuse, 0x1, R5 ;  /* 0x0000000196a87819 */ /* 0x040fe20000010205 */
[C---:B------:R-:W-:Y:S01]  /*44c0*/  IMAD R135, R150.reuse, 0x16, RZ ;  /* 0x0000001696877824 */ /* 0x040fe200078e02ff */
[----:B------:R-:W-:Y:S01]  /*44d0*/  SHF.R.S32.HI R5, RZ, 0x1f, R44 ;  /* 0x0000001fff057819 */ /* 0x000fe2000001142c */
        /* <DEDUP_REMOVED lines=18> */
[C---:B------:R-:W-:Y:S01]  /*4600*/  IMAD.SHL.U32 R115, R150.reuse, 0x20, RZ ;  /* 0x0000002096737824 */ /* 0x040fe200078e00ff */
        /* <DEDUP_REMOVED lines=59> */
[----:B------:R-:W-:Y:S01]  /*49c0*/  IMAD.SHL.U32 R151, R151, 0x40, RZ ;  /* 0x0000004097977824 */ /* 0x000fe200078e00ff */
[----:B------:R-:W-:Y:S01]  /*49d0*/  SHF.R.S32.HI R86, RZ, 0x1f, R87 ;  /* 0x0000001fff567819 */ /* 0x000fe20000011457 */
[C---:B------:R-:W-:Y:S01]  /*49e0*/  IMAD R55, R150.reuse, 0x3e, RZ ;  /* 0x0000003e96377824 */ /* 0x040fe200078e02ff */
[----:B------:R-:W-:Y:S01]  /*49f0*/  SHF.R.S32.HI R84, RZ, 0x1f, R85 ;  /* 0x0000001fff547819 */ /* 0x000fe20000011455 */
[----:B------:R-:W-:Y:S01]  /*4a00*/  IMAD R53, R150, 0x3f, RZ ;  /* 0x0000003f96357824 */ /* 0x000fe200078e02ff */
[----:B------:R-:W-:-:S02]  /*4a10*/  SHF.R.S32.HI R82, RZ, 0x1f, R83 ;  /* 0x0000001fff527819 */ /* 0x000fc40000011453 */
[----:B------:R-:W-:Y:S02]  /*4a20*/  SHF.R.S32.HI R80, RZ, 0x1f, R81 ;  /* 0x0000001fff507819 */ /* 0x000fe40000011451 */
[----:B------:R-:W-:Y:S02]  /*4a30*/  SHF.R.S32.HI R78, RZ, 0x1f, R79 ;  /* 0x0000001fff4e7819 */ /* 0x000fe4000001144f */
[----:B------:R-:W-:Y:S02]  /*4a40*/  SHF.R.S32.HI R76, RZ, 0x1f, R77 ;  /* 0x0000001fff4c7819 */ /* 0x000fe4000001144d */
[----:B------:R-:W-:Y:S02]  /*4a50*/  SHF.R.S32.HI R74, RZ, 0x1f, R75 ;  /* 0x0000001fff4a7819 */ /* 0x000fe4000001144b */
[----:B------:R-:W-:Y:S02]  /*4a60*/  SHF.R.S32.HI R72, RZ, 0x1f, R73 ;  /* 0x0000001fff487819 */ /* 0x000fe40000011449 */
[----:B------:R-:W-:-:S02]  /*4a70*/  SHF.R.S32.HI R70, RZ, 0x1f, R71 ;  /* 0x0000001fff467819 */ /* 0x000fc40000011447 */
[----:B------:R-:W-:Y:S02]  /*4a80*/  SHF.R.S32.HI R68, RZ, 0x1f, R69 ;  /* 0x0000001fff447819 */ /* 0x000fe40000011445 */
[----:B------:R-:W-:Y:S02]  /*4a90*/  SHF.R.S32.HI R66, RZ, 0x1f, R67 ;  /* 0x0000001fff427819 */ /* 0x000fe40000011443 */
[----:B------:R-:W-:Y:S02]  /*4aa0*/  SHF.R.S32.HI R64, RZ, 0x1f, R65 ;  /* 0x0000001fff407819 */ /* 0x000fe40000011441 */
[----:B------:R-:W-:Y:S02]  /*4ab0*/  SHF.R.S32.HI R62, RZ, 0x1f, R63 ;  /* 0x0000001fff3e7819 */ /* 0x000fe4000001143f */
[----:B------:R-:W-:Y:S02]  /*4ac0*/  SHF.R.S32.HI R60, RZ, 0x1f, R61 ;  /* 0x0000001fff3c7819 */ /* 0x000fe4000001143d */
[----:B------:R-:W-:-:S02]  /*4ad0*/  SHF.R.S32.HI R58, RZ, 0x1f, R59 ;  /* 0x0000001fff3a7819 */ /* 0x000fc4000001143b */
[----:B------:R-:W-:Y:S01]  /*4ae0*/  SHF.R.S32.HI R56, RZ, 0x1f, R57 ;  /* 0x0000001fff387819 */ /* 0x000fe20000011439 */
[----:B--2---:R0:W-:Y:S04]  /*4af0*/  STS.U16 [R155+UR9], R6 ;  /* 0x000000069b007988 */ /* 0x0041e80008000409 */
[----:B---3--:R0:W-:Y:S04]  /*4b00*/  STS.U16 [R155+UR9+0x400], R10 ;  /* 0x0004000a9b007988 */ /* 0x0081e80008000409 */
[----:B----4-:R0:W-:Y:S04]  /*4b10*/  STS.U16 [R155+UR9+0x800], R14 ;  /* 0x0008000e9b007988 */ /* 0x0101e80008000409 */
[----:B------:R0:W-:Y:S04]  /*4b20*/  STS.U16 [R155+UR9+0xc00], R18 ;  /* 0x000c00129b007988 */ /* 0x0001e80008000409 */
[----:B------:R0:W-:Y:S04]  /*4b30*/  STS.U16 [R153+UR9+0x200], R8 ;  /* 0x0002000899007988 */ /* 0x0001e80008000409 */
[----:B------:R0:W-:Y:S04]  /*4b40*/  STS.U16 [R153+UR9+0x600], R12 ;  /* 0x0006000c99007988 */ /* 0x0001e80008000409 */
[----:B------:R0:W-:Y:S04]  /*4b50*/  STS.U16 [R153+UR9+0xa00], R16 ;  /* 0x000a001099007988 */ /* 0x0001e80008000409 */
[----:B------:R0:W-:Y:S01]  /*4b60*/  STS.U16 [R153+UR9+0xe00], R20 ;  /* 0x000e001499007988 */ /* 0x0001e20008000409 */
[----:B------:R1:W-:Y:S06]  /*4b70*/  MEMBAR.ALL.CTA ;  /* 0x0000000000007992 */ /* 0x0003ec0000008000 */
[----:B-1----:R-:W1:Y:S02]  /*4b80*/  FENCE.VIEW.ASYNC.S ;  /* 0x00000000000073c6 */ /* 0x002e640000000000 */
[----:B-1----:R-:W-:Y:S06]  /*4b90*/  BAR.SYNC.DEFER_BLOCKING 0x0 ;  /* 0x0000000000007b1d */ /* 0x002fec0000010000 */
[----:B------:R-:W-:Y:S05]  /*4ba0*/  @P2 BRA `(.L_x_7) ;  /* 0x0000000000c02947 */ /* 0x000fea0003800000 */
[----:B------:R-:W-:Y:S01]  /*4bb0*/  USHF.R.U32.HI UR12, URZ, 0x4, UR9 ;  /* 0x00000004ff0c7899 */ /* 0x000fe20008011609 */
[----:B------:R-:W-:Y:S01]  /*4bc0*/  UMOV UR4, URZ ;  /* 0x000000ff00047c82 */ /* 0x000fe20008000000 */
[----:B------:R-:W-:Y:S02]  /*4bd0*/  UIADD3 UR17, UPT, UPT, UR8, 0x48, URZ ;  /* 0x0000004808117890 */ /* 0x000fe4000fffe0ff */
[----:B------:R-:W-:Y:S02]  /*4be0*/  USGXT.U32 UR12, UR12, 0xe ;  /* 0x0000000e0c0c789a */ /* 0x000fe40008000000 */
[----:B------:R-:W-:Y:S02]  /*4bf0*/  UIADD3 UR30, UPT, UPT, UR8, 0x50, URZ ;  /* 0x00000050081e7890 */ /* 0x000fe4000fffe0ff */
[----:B------:R-:W-:Y:S02]  /*4c00*/  UIADD3 UR40, UP2, UPT, UR12, 0x2, URZ ;  /* 0x000000020c287890 */ /* 0x000fe4000ff5e0ff */
[----:B------:R-:W-:-:S02]  /*4c10*/  UIADD3 UR31, UPT, UPT, UR8, 0x58, URZ ;  /* 0x00000058081f7890 */ /* 0x000fc4000fffe0ff */
[----:B------:R-:W-:Y:S02]  /*4c20*/  UIADD3.X UR41, UPT, UPT, UR4, 0x40004040, URZ, UP2, !UPT ;  /* 0x4000404004297890 */ /* 0x000fe400097fe4ff */
[----:B------:R-:W-:Y:S02]  /*4c30*/  UIADD3 UR34, UPT, UPT, UR8, 0x20, URZ ;  /* 0x0000002008227890 */ /* 0x000fe4000fffe0ff */
[----:B------:R-:W-:Y:S02]  /*4c40*/  UIADD3.64 UR28, UPT, UPT, UR40, 0x2, URZ ;  /* 0x00000002281c7897 */ /* 0x000fe4000fffe0ff */
[----:B------:R-:W-:Y:S02]  /*4c50*/  UIADD3.64 UR32, UPT, UPT, UR40, 0x4, URZ ;  /* 0x0000000428207897 */ /* 0x000fe4000fffe0ff */
[----:B------:R-:W-:Y:S02]  /*4c60*/  UIADD3 UR35, UPT, UPT, UR8, 0x60, URZ ;  /* 0x0000006008237890 */ /* 0x000fe4000fffe0ff */
[----:B------:R-:W-:-:S02]  /*4c70*/  UIADD3 UR39, UPT, UPT, UR8, 0x20, URZ ;  /* 0x0000002008277890 */ /* 0x000fc4000fffe0ff */
[----:B------:R-:W-:Y:S02]  /*4c80*/  UIADD3 UR36, UPT, UPT, UR8, 0x68, URZ ;  /* 0x0000006808247890 */ /* 0x000fe4000fffe0ff */
[----:B------:R-:W-:Y:S02]  /*4c90*/  UIADD3 UR46, UPT, UPT, UR8, 0x20, URZ ;  /* 0x00000020082e7890 */ /* 0x000fe4000fffe0ff */
[----:B------:R-:W-:Y:S01]  /*4ca0*/  UIADD3 UR37, UPT, UPT, UR8, 0x70, URZ ;  /* 0x0000007008257890 */ /* 0x000fe2000fffe0ff */
[----:B------:R-:W-:Y:S01]  /*4cb0*/  UMOV UR18, 0x0 ;  /* 0x0000000000127882 */ /* 0x000fe20000000000 */
[----:B------:R-:W-:Y:S01]  /*4cc0*/  UMOV UR19, 0x8080490 ;  /* 0x0808049000137882 */ /* 0x000fe20000000000 */
[----:B------:R-:W-:Y:S02]  /*4cd0*/  UIADD3 UR47, UPT, UPT, UR8, 0x20, URZ ;  /* 0x00000020082f7890 */ /* 0x000fe4000fffe0ff */
[----:B------:R-:W-:Y:S01]  /*4ce0*/  UIADD3 UR38, UPT, UPT, UR8, 0x78, URZ ;  /* 0x0000007808267890 */ /* 0x000fe2000fffe0ff */
[----:B------:R-:W-:Y:S01]  /*4cf0*/  UMOV UR13, 0x40004040 ;  /* 0x40004040000d7882 */ /* 0x000fe20000000000 */
[----:B------:R-:W-:Y:S01]  /*4d00*/  UMOV UR26, 0x0 ;  /* 0x00000000001a7882 */ /* 0x000fe20000000000 */
[----:B------:R-:W-:Y:S01]  /*4d10*/  UMOV UR27, 0x8080490 ;  /* 0x08080490001b7882 */ /* 0x000fe20000000000 */
[----:B------:R-:W-:Y:S01]  /*4d20*/  UMOV UR24, 0x0 ;  /* 0x0000000000187882 */ /* 0x000fe20000000000 */
[----:B------:R-:W-:Y:S01]  /*4d30*/  UMOV UR25, 0x8080490 ;  /* 0x0808049000197882 */ /* 0x000fe20000000000 */
[----:B------:R1:W-:Y:S01]  /*4d40*/  UTCHMMA tmem[UR11], gdesc[UR12], tmem[UR8], tmem[UR18], idesc[UR19], !UPT ;  /* 0x00ff120c0b0079ea */ /* 0x0003e2000f800008 */
[----:B------:R-:W-:Y:S01]  /*4d50*/  UMOV UR22, 0x0 ;  /* 0x0000000000167882 */ /* 0x000fe20000000000 */
[----:B------:R-:W-:Y:S01]  /*4d60*/  UMOV UR23, 0x8080490 ;  /* 0x0808049000177882 */ /* 0x000fe20000000000 */
[----:B------:R1:W-:Y:S01]  /*4d70*/  UTCHMMA tmem[UR17], gdesc[UR40], tmem[UR8], tmem[UR26], idesc[UR27], UPT ;  /* 0x00ff1a28110079ea */ /* 0x0003e2000b800008 */
        /* <DEDUP_REMOVED lines=8> */
[----:B------:R-:W-:Y:S01]  /*4e00*/  UMOV UR4, UR6 ;  /* 0x0000000600047c82 */ /* 0x000fe20008000000 */
[----:B------:R-:W-:Y:S01]  /*4e10*/  UMOV UR5, URZ ;  /* 0x000000ff00057c82 */ /* 0x000fe20008000000 */
[----:B------:R1:W-:Y:S01]  /*4e20*/  UTCHMMA tmem[UR35], gdesc[UR12], tmem[UR34], tmem[UR42], idesc[UR43], !UPT ;  /* 0x00ff2a0c230079ea */ /* 0x0003e2000f800022 */
[----:B------:R-:W-:Y:S01]  /*4e30*/  UMOV UR50, 0x0 ;  /* 0x0000000000327882 */ /* 0x000fe20000000000 */
[----:B------:R-:W-:Y:S01]  /*4e40*/  UMOV UR51, 0x8080490 ;  /* 0x0808049000337882 */ /* 0x000fe20000000000 */
[----:B------:R1:W-:Y:S01]  /*4e50*/  UTCHMMA tmem[UR36], gdesc[UR40], tmem[UR39], tmem[UR44], idesc[UR45], UPT ;  /* 0x00ff2c28240079ea */ /* 0x0003e2000b800027 */
[----:B------:R-:W-:Y:S01]  /*4e60*/  UMOV UR4, UR4 ;  /* 0x0000000400047c82 */ /* 0x000fe20008000000 */
[----:B------:R1:W-:Y:S01]  /*4e70*/  UTCHMMA tmem[UR37], gdesc[UR28], tmem[UR46], tmem[UR48], idesc[UR49], UPT ;  /* 0x00ff301c250079ea */ /* 0x0003e2000b80002e */
[----:B------:R1:W-:Y:S01]  /*4e80*/  UTCHMMA tmem[UR38], gdesc[UR32], tmem[UR47], tmem[UR50], idesc[UR51], UPT ;  /* 0x00ff3220260079ea */ /* 0x0003e2000b80002f */
[----:B------:R1:W-:Y:S01]  /*4e90*/  UTCBAR [UR4], URZ ;  /* 0x000000ff040073e9 */ /* 0x0003e200080000ff */
[----:B------:R-:W-:Y:S01]  /*4ea0*/  NOP ;  /* 0x0000000000007918 */ /* 0x000fe20000000000 */
.L_x_7:
[----:B------:R-:W-:Y:S01]  /*4eb0*/  SHF.R.S32.HI R54, RZ, 0x1f, R55 ;  /* 0x0000001fff367819 */ /* 0x000fe20000011437 */
[----:B-1----:R-:W-:Y:S01]  /*4ec0*/  UMOV UR4, URZ ;  /* 0x000000ff00047c82 */ /* 0x002fe20008000000 */
[----:B------:R-:W-:Y:S01]  /*4ed0*/  SHF.R.S32.HI R52, RZ, 0x1f, R53 ;  /* 0x0000001fff347819 */ /* 0x000fe20000011435 */
[----:B------:R-:W-:Y:S01]  /*4ee0*/  UMOV UR12, UR15 ;  /* 0x0000000f000c7c82 */ /* 0x000fe20008000000 */
[----:B------:R-:W-:Y:S01]  /*4ef0*/  UMOV UR13, UR16 ;  /* 0x00000010000d7c82 */ /* 0x000fe20008000000 */
[----:B------:R-:W-:Y:S05]  /*4f00*/  BRA.U !UP1, `(.L_x_8) ;  /* 0x0000002109987547 */ /* 0x000fea000b800000 */
[----:B------:R-:W-:Y:S01]  /*4f10*/  SHF.L.U64.HI R166, R44, 0x1, R5 ;  /* 0x000000012ca67819 */ /* 0x000fe20000010205 */
[----:B------:R-:W-:Y:S01]  /*4f20*/  UIADD3.64 UR22, UPT, UPT, UR12, 0x2, URZ ;  /* 0x000000020c167897 */ /* 0x000fe2000fffe0ff */
[----:B------:R-:W-:Y:S01]  /*4f30*/  SHF.L.U64.HI R164, R39, 0x1, R164 ;  /* 0x0000000127a47819 */ /* 0x000fe200000102a4 */
[----:B------:R-:W-:Y:S01]  /*4f40*/  UIADD3.64 UR24, UPT, UPT, UR12, 0x4, URZ ;  /* 0x000000040c187897 */ /* 0x000fe2000fffe0ff */
[----:B------:R-:W-:Y:S01]  /*4f50*/  SHF.L.U64.HI R162, R41, 0x1, R162 ;  /* 0x0000000129a27819 */ /* 0x000fe200000102a2 */
[----:B------:R-:W-:Y:S01]  /*4f60*/  UMOV UR18, UR7 ;  /* 0x0000000700127c82 */ /* 0x000fe20008000000 */
[----:B------:R-:W-:Y:S01]  /*4f70*/  SHF.L.U64.HI R160, R38, 0x1, R7 ;  /* 0x0000000126a07819 */ /* 0x000fe20000010207 */
[----:B------:R-:W-:Y:S01]  /*4f80*/  UMOV UR19, 0x1 ;  /* 0x0000000100137882 */ /* 0x000fe20000000000 */
[----:B------:R-:W-:Y:S01]  /*4f90*/  SHF.L.U64.HI R158, R46, 0x1, R9 ;  /* 0x000000012e9e7819 */ /* 0x000fe20000010209 */
[----:B------:R-:W-:Y:S01]  /*4fa0*/  UMOV UR5, URZ ;  /* 0x000000ff00057c82 */ /* 0x000fe20008000000 */
[----:B------:R-:W-:Y:S01]  /*4fb0*/  SHF.L.U64.HI R156, R36, 0x1, R11 ;  /* 0x00000001249c7819 */ /* 0x000fe2000001020b */
[----:B------:R-:W-:Y:S01]  /*4fc0*/  UMOV UR15, 0x40004040 ;  /* 0x40004040000f7882 */ /* 0x000fe20000000000 */
[----:B------:R-:W-:-:S02]  /*4fd0*/  SHF.L.U64.HI R154, R42, 0x1, R13 ;  /* 0x000000012a9a7819 */ /* 0x000fc4000001020d */
[----:B------:R-:W-:Y:S02]  /*4fe0*/  SHF.L.U64.HI R152, R3, 0x1, R152 ;  /* 0x0000000103987819 */ /* 0x000fe40000010298 */
[----:B------:R-:W-:Y:S02]  /*4ff0*/  SHF.L.U64.HI R150, R40, 0x1, R15 ;  /* 0x0000000128967819 */ /* 0x000fe4000001020f */
[----:B------:R-:W-:Y:S02]  /*5000*/  SHF.L.U64.HI R148, R149, 0x1, R148 ;  /* 0x0000000195947819 */ /* 0x000fe40000010294 */
[----:B------:R-:W-:Y:S02]  /*5010*/  SHF.L.U64.HI R146, R147, 0x1, R146 ;  /* 0x0000000193927819 */ /* 0x000fe40000010292 */
[----:B------:R-:W-:Y:S02]  /*5020*/  SHF.L.U64.HI R144, R145, 0x1, R144 ;  /* 0x0000000191907819 */ /* 0x000fe40000010290 */
        /* <DEDUP_REMOVED lines=45> */
[----:B------:R-:W-:-:S07]  /*5300*/  SHF.L.U64.HI R52, R53, 0x1, R52 ;  /* 0x0000000135347819 */ /* 0x000fce0000010234 */
.L_x_11:
[C---:B------:R-:W-:Y:S02]  /*5310*/  ISETP.GT.AND P5, PT, R37.reuse, 0x6, PT ;  /* 0x000000062500780c */ /* 0x040fe40003fa4270 */
[-C--:B0-----:R-:W-:Y:S02]  /*5320*/  LEA R4, P2, R44, R50.reuse, 0x1 ;  /* 0x000000322c047211 */ /* 0x081fe400078408ff */
[----:B------:R-:W-:Y:S02]  /*5330*/  ISETP.GT.AND P3, PT, R37, 0x7, PT ;  /* 0x000000072500780c */ /* 0x000fe40003f64270 */
[----:B------:R-:W-:Y:S01]  /*5340*/  PRMT R207, RZ, 0x7610, R207 ;  /* 0x00007610ffcf7816 */ /* 0x000fe200000000cf */
[----:B------:R-:W-:Y:S01]  /*5350*/  IMAD.X R5, R51, 0x1, R166, P2 ;  /* 0x0000000133057824 */ /* 0x000fe200010e06a6 */
[----:B0-----:R-:W-:Y:S02]  /*5360*/  LEA R8, P4, R39, R50, 0x1 ;  /* 0x0000003227087211 */ /* 0x001fe400078808ff */
[----:B------:R-:W-:-:S02]  /*5370*/  ISETP.GT.AND P2, PT, R37, 0x8, PT ;  /* 0x000000082500780c */ /* 0x000fc40003f44270 */
[----:B------:R-:W-:Y:S01]  /*5380*/  PRMT R216, RZ, 0x7610, R216 ;  /* 0x00007610ffd87816 */ /* 0x000fe200000000d8 */
[----:B------:R-:W-:Y:S01]  /*5390*/  IMAD.X R9, R51, 0x1, R164, P4 ;  /* 0x0000000133097824 */ /* 0x000fe200020e06a4 */
[----:B------:R0:W5:Y:S01]  /*53a0*/  @P5 LDG.E.U16 R207, desc[UR20][R4.64] ;  /* 0x0000001404cf5981 */ /* 0x000162000c1e1500 */
[----:B------:R-:W-:Y:S02]  /*53b0*/  ISETP.GT.AND P4, PT, R37, 0x9, PT ;  /* 0x000000092500780c */ /* 0x000fe40003f84270 */
[-C--:B------:R-:W-:Y:S01]  /*53c0*/  LEA R6, P5, R41, R50.reuse, 0x1 ;  /* 0x0000003229067211 */ /* 0x080fe200078a08ff */
[----:B------:R1:W5:Y:S01]  /*53d0*/  @P3 LDG.E.U16 R216, desc[UR20][R8.64] ;  /* 0x0000001408d83981 */ /* 0x000362000c1e1500 */
[----:B------:R-:W-:Y:S02]  /*53e0*/  LEA R10, P6, R38, R50, 0x1 ;  /* 0x00000032260a7211 */ /* 0x000fe400078c08ff */
[----:B------:R-:W-:Y:S01]  /*53f0*/  PRMT R205, RZ, 0x7610, R205 ;  /* 0x00007610ffcd7816 */ /* 0x000fe200000000cd */
[----:B------:R-:W-:Y:S01]  /*5400*/  IMAD.X R7, R51, 0x1, R162, P5 ;  /* 0x0000000133077824 */ /* 0x000fe200028e06a2 */
[----:B------:R-:W-:Y:S01]  /*5410*/  ISETP.GT.AND P3, PT, R37, 0xa, PT ;  /* 0x0000000a2500780c */ /* 0x000fe20003f64270 */
[----:B------:R-:W-:Y:S01]  /*5420*/  IMAD.X R11, R51, 0x1, R160, P6 ;  /* 0x00000001330b7824 */ /* 0x000fe200030e06a0 */
[----:B------:R-:W-:-:S02]  /*5430*/  PRMT R212, RZ, 0x7610, R212 ;  /* 0x00007610ffd47816 */ /* 0x000fc400000000d4 */
[-C--:B0-----:R-:W-:Y:S01]  /*5440*/  LEA R4, P5, R46, R50.reuse, 0x1 ;  /* 0x000000322e047211 */ /* 0x081fe200078a08ff */
[----:B------:R0:W5:Y:S01]  /*5450*/  @P2 LDG.E.U16 R205, desc[UR20][R6.64] ;  /* 0x0000001406cd2981 */ /* 0x000162000c1e1500 */
[----:B------:R-:W-:Y:S02]  /*5460*/  ISETP.GT.AND P2, PT, R37, 0xb, PT ;  /* 0x0000000b2500780c */ /* 0x000fe40003f44270 */
[----:B------:R-:W-:Y:S01]  /*5470*/  PRMT R201, RZ, 0x7610, R201 ;  /* 0x00007610ffc97816 */ /* 0x000fe200000000c9 */
[----:B------:R2:W5:Y:S01]  /*5480*/  @P4 LDG.E.U16 R212, desc[UR20][R10.64] ;  /* 0x000000140ad44981 */ /* 0x000562000c1e1500 */
[----:B------:R-:W-:Y:S01]  /*5490*/  IMAD.X R5, R51, 0x1, R158, P5 ;  /* 0x0000000133057824 */ /* 0x000fe200028e069e */
[----:B------:R-:W-:Y:S02]  /*54a0*/  ISETP.GT.AND P4, PT, R37, 0xc, PT ;  /* 0x0000000c2500780c */ /* 0x000fe40003f84270 */
[-C--:B-1----:R-:W-:Y:S02]  /*54b0*/  LEA R8, P6, R36, R50.reuse, 0x1 ;  /* 0x0000003224087211 */ /* 0x082fe400078c08ff */
[----:B0-----:R-:W-:Y:S01]  /*54c0*/  LEA R6, P5, R42, R50, 0x1 ;  /* 0x000000322a067211 */ /* 0x001fe200078a08ff */
[----:B------:R0:W5:Y:S01]  /*54d0*/  @P3 LDG.E.U16 R201, desc[UR20][R4.64] ;  /* 0x0000001404c93981 */ /* 0x000162000c1e1500 */
[----:B------:R-:W-:Y:S01]  /*54e0*/  PRMT R210, RZ, 0x7610, R210 ;  /* 0x00007610ffd27816 */ /* 0x000fe200000000d2 */
[----:B------:R-:W-:Y:S01]  /*54f0*/  IMAD.X R9, R51, 0x1, R156, P6 ;  /* 0x0000000133097824 */ /* 0x000fe200030e069c */
[----:B------:R-:W-:Y:S01]  /*5500*/  ISETP.GT.AND P3, PT, R37, 0xd, PT ;  /* 0x0000000d2500780c */ /* 0x000fe20003f64270 */
[----:B------:R-:W-:Y:S01]  /*5510*/  IMAD.X R7, R51, 0x1, R154, P5 ;  /* 0x0000000133077824 */ /* 0x000fe200028e069a */
[----:B------:R-:W-:-:S02]  /*5520*/  PRMT R208, RZ, 0x7610, R208 ;  /* 0x00007610ffd07816 */ /* 0x000fc400000000d0 */
[-C--:B--2---:R-:W-:Y:S01]  /*5530*/  LEA R10, P6, R3, R50.reuse, 0x1 ;  /* 0x00000032030a7211 */ /* 0x084fe200078c08ff */
[----:B------:R1:W5:Y:S01]  /*5540*/  @P2 LDG.E.U16 R210, desc[UR20][R8.64] ;  /* 0x0000001408d22981 */ /* 0x000362000c1e1500 */
[----:B------:R-:W-:Y:S02]  /*5550*/  ISETP.GT.AND P2, PT, R37, 0xe, PT ;  /* 0x0000000e2500780c */ /* 0x000fe40003f44270 */
[----:B------:R-:W-:Y:S01]  /*5560*/  PRMT R199, RZ, 0x7610, R199 ;  /* 0x00007610ffc77816 */ /* 0x000fe200000000c7 */
[----:B------:R2:W5:Y:S01]  /*5570*/  @P4 LDG.E.U16 R208, desc[UR20][R6.64] ;  /* 0x0000001406d04981 */ /* 0x000562000c1e1500 */
[----:B------:R-:W-:Y:S01]  /*5580*/  IMAD.X R11, R51, 0x1, R152, P6 ;  /* 0x00000001330b7824 */ /* 0x000fe200030e0698 */
[----:B------:R-:W-:Y:S02]  /*5590*/  ISETP.GT.AND P4, PT, R37, 0xf, PT ;  /* 0x0000000f2500780c */ /* 0x000fe40003f84270 */
[-C--:B0-----:R-:W-:Y:S02]  /*55a0*/  LEA R4, P5, R40, R50.reuse, 0x1 ;  /* 0x0000003228047211 */ /* 0x081fe400078a08ff */
[----:B-1----:R-:W-:Y:S01]  /*55b0*/  LEA R8, P6, R149, R50, 0x1 ;  /* 0x0000003295087211 */ /* 0x002fe200078c08ff */
        /* <DEDUP_REMOVED lines=40> */
[----:B------:R-:W5:Y:S01]  /*5840*/  @P4 LDG.E.U16 R198, desc[UR20][R10.64] ;  /* 0x000000140ac64981 */ /* 0x000f62000c1e1500 */
        /* <DEDUP_REMOVED lines=10> */
[-C--:B------:R-:W-:Y:S01]  /*58f0*/  LEA R12, P6, R129, R50.reuse, 0x1 ;  /* 0x00000032810c7211 */ /* 0x080fe200078c08ff */
[----:B------:R1:W5:Y:S01]  /*5900*/  @P2 LDG.E.U16 R196, desc[UR20][R8.64] ;  /* 0x0000001408c42981 */ /* 0x000362000c1e1500 */
[----:B------:R-:W-:Y:S02]  /*5910*/  ISETP.GT.AND P2, PT, R37, 0x1a, PT ;  /* 0x0000001a2500780c */ /* 0x000fe40003f44270 */
[-C--:B0-----:R-:W-:Y:S01]  /*5920*/  LEA R4, P5, R127, R50.reuse, 0x1 ;  /* 0x000000327f047211 */ /* 0x081fe200078a08ff */
[----:B------:R-:W5:Y:S01]  /*5930*/  @P4 LDG.E.U16 R16, desc[UR20][R6.64] ;  /* 0x0000001406104981 */ /* 0x000f62000c1e1500 */
[----:B------:R-:W-:Y:S01]  /*5940*/  PRMT R167, RZ, 0x7610, R167 ;  /* 0x00007610ffa77816 */ /* 0x000fe200000000a7 */
[----:B------:R-:W-:Y:S01]  /*5950*/  IMAD.X R13, R51, 0x1, R128, P6 ;  /* 0x00000001330d7824 */ /* 0x000fe200030e0680 */
[----:B------:R-:W-:Y:S01]  /*5960*/  ISETP.GT.AND P4, PT, R37, 0x1b, PT ;  /* 0x0000001b2500780c */ /* 0x000fe20003f84270 */
[----:B------:R-:W-:Y:S01]  /*5970*/  IMAD.X R5, R51, 0x1, R126, P5 ;  /* 0x0000000133057824 */ /* 0x000fe200028e067e */
[----:B------:R-:W-:-:S02]  /*5980*/  LEA R10, P5, R125, R50, 0x1 ;  /* 0x000000327d0a7211 */ /* 0x000fc400078a08ff */
[-C--:B-1----:R-:W-:Y:S01]  /*5990*/  LEA R8, P6, R123, R50.reuse, 0x1 ;  /* 0x000000327b087211 */ /* 0x082fe200078c08ff */
[----:B------:R0:W5:Y:S01]  /*59a0*/  @P3 LDG.E.U16 R167, desc[UR20][R12.64] ;  /* 0x000000140ca73981 */ /* 0x000162000c1e1500 */
[----:B------:R-:W-:Y:S02]  /*59b0*/  PRMT R17, RZ, 0x7610, R17 ;  /* 0x00007610ff117816 */ /* 0x000fe40000000011 */
[----:B------:R-:W-:Y:S01]  /*59c0*/  ISETP.GT.AND P3, PT, R37, 0x1c, PT ;  /* 0x0000001c2500780c */ /* 0x000fe20003f64270 */
[C---:B------:R-:W-:Y:S01]  /*59d0*/  IMAD.X R9, R51.reuse, 0x1, R122, P6 ;  /* 0x0000000133097824 */ /* 0x040fe200030e067a */
[----:B------:R-:W-:Y:S01]  /*59e0*/  PRMT R192, RZ, 0x7610, R192 ;  /* 0x00007610ffc07816 */ /* 0x000fe200000000c0 */
[----:B------:R-:W-:Y:S01]  /*59f0*/  IMAD.X R11, R51, 0x1, R124, P5 ;  /* 0x00000001330b7824 */ /* 0x000fe200028e067c */
[----:B------:R-:W5:Y:S01]  /*5a00*/  @P2 LDG.E.U16 R17, desc[UR20][R4.64] ;  /* 0x0000001404112981 */ /* 0x000f62000c1e1500 */
[----:B0-----:R-:W-:-:S03]  /*5a10*/  LEA R12, P6, R119, R50, 0x1 ;  /* 0x00000032770c7211 */ /* 0x001fc600078c08ff */
[----:B------:R0:W5:Y:S01]  /*5a20*/  @P4 LDG.E.U16 R192, desc[UR20][R10.64] ;  /* 0x000000140ac04981 */ /* 0x000162000c1e1500 */
[----:B------:R-:W-:Y:S02]  /*5a30*/  ISETP.GT.AND P2, PT, R37, 0x1d, PT ;  /* 0x0000001d2500780c */ /* 0x000fe40003f44270 */
[----:B------:R-:W-:Y:S01]  /*5a40*/  PRMT R18, RZ, 0x7610, R18 ;  /* 0x00007610ff127816 */ /* 0x000fe20000000012 */
[----:B------:R-:W-:Y:S01]  /*5a50*/  IMAD.X R13, R51, 0x1, R118, P6 ;  /* 0x00000001330d7824 */ /* 0x000fe200030e0676 */
[-C--:B------:R-:W-:Y:S02]  /*5a60*/  LEA R6, P5, R121, R50.reuse, 0x1 ;  /* 0x0000003279067211 */ /* 0x080fe400078a08ff */
[----:B------:R-:W-:Y:S02]  /*5a70*/  PRMT R163, RZ, 0x7610, R163 ;  /* 0x00007610ffa37816 */ /* 0x000fe400000000a3 */
[----:B------:R1:W5:Y:S01]  /*5a80*/  @P3 LDG.E.U16 R18, desc[UR20][R8.64] ;  /* 0x0000001408123981 */ /* 0x000362000c1e1500 */
[----:B0-----:R-:W-:Y:S01]  /*5a90*/  LEA R10, P6, R115, R50, 0x1 ;  /* 0x00000032730a7211 */ /* 0x001fe200078c08ff */
[----:B------:R-:W-:Y:S01]  /*5aa0*/  IMAD.X R7, R51, 0x1, R120, P5 ;  /* 0x0000000133077824 */ /* 0x000fe200028e0678 */
[----:B------:R-:W-:-:S03]  /*5ab0*/  ISETP.GT.AND P4, PT, R37, 0x20, PT ;  /* 0x000000202500780c */ /* 0x000fc60003f84270 */
[----:B------:R-:W-:Y:S01]  /*5ac0*/  IMAD.X R11, R51, 0x1, R114, P6 ;  /* 0x00000001330b7824 */ /* 0x000fe200030e0672 */
[----:B------:R0:W5:Y:S01]  /*5ad0*/  @P2 LDG.E.U16 R163, desc[UR20][R6.64] ;  /* 0x0000001406a32981 */ /* 0x000162000c1e1500 */
[-C--:B-1----:R-:W-:Y:S02]  /*5ae0*/  LEA R8, P6, R113, R50.reuse, 0x1 ;  /* 0x0000003271087211 */ /* 0x082fe400078c08ff */
[----:B------:R-:W-:Y:S02]  /*5af0*/  ISETP.GT.AND P2, PT, R37, 0x1f, PT ;  /* 0x0000001f2500780c */ /* 0x000fe40003f44270 */
[-C--:B------:R-:W-:Y:S01]  /*5b00*/  LEA R4, P5, R117, R50.reuse, 0x1 ;  /* 0x0000003275047211 */ /* 0x080fe200078a08ff */
[----:B------:R-:W-:Y:S01]  /*5b10*/  IMAD.X R9, R51, 0x1, R112, P6 ;  /* 0x0000000133097824 */ /* 0x000fe200030e0670 */
[----:B0-----:R-:W-:Y:S02]  /*5b20*/  LEA R6, P6, R111, R50, 0x1 ;  /* 0x000000326f067211 */ /* 0x001fe400078c08ff */
[----:B------:R-:W-:Y:S01]  /*5b30*/  PRMT R20, RZ, 0x7610, R20 ;  /* 0x00007610ff147816 */ /* 0x000fe20000000014 */
[----:B------:R-:W-:Y:S01]  /*5b40*/  IMAD.X R5, R51, 0x1, R116, P5 ;  /* 0x0000000133057824 */ /* 0x000fe200028e0674 */
[----:B------:R-:W-:Y:S01]  /*5b50*/  ISETP.GT.AND P3, PT, R37, 0x1e, PT ;  /* 0x0000001e2500780c */ /* 0x000fe20003f64270 */
[----:B------:R-:W-:Y:S01]  /*5b60*/  IMAD.X R7, R51, 0x1, R110, P6 ;  /* 0x0000000133077824 */ /* 0x000fe200030e066e */
[----:B------:R-:W-:-:S02]  /*5b70*/  ISETP.GT.AND P5, PT, R37, 0x23, PT ;  /* 0x000000232500780c */ /* 0x000fc40003fa4270 */
[-C--:B------:R-:W-:Y:S01]  /*5b80*/  LEA RZ, P6, R107, R50.reuse, 0x1 ;  /* 0x000000326bff7211 */ /* 0x080fe200078c08ff */
[----:B------:R0:W5:Y:S01]  /*5b90*/  @P4 LDG.E.U16 R20, desc[UR20][R10.64] ;  /* 0x000000140a144981 */ /* 0x000162000c1e1500 */
[----:B------:R-:W-:Y:S02]  /*5ba0*/  PRMT R188, RZ, 0x7610, R188 ;  /* 0x00007610ffbc7816 */ /* 0x000fe400000000bc */
[----:B------:R-:W-:Y:S02]  /*5bb0*/  LEA RZ, P4, R109, R50, 0x1 ;  /* 0x000000326dff7211 */ /* 0x000fe400078808ff */
[----:B------:R-:W-:Y:S02]  /*5bc0*/  PRMT R19, RZ, 0x7610, R19 ;  /* 0x00007610ff137816 */ /* 0x000fe40000000013 */
[----:B------:R1:W5:Y:S01]  /*5bd0*/  @P2 LDG.E.U16 R188, desc[UR20][R4.64] ;  /* 0x0000001404bc2981 */ /* 0x000362000c1e1500 */
[----:B------:R-:W-:Y:S01]  /*5be0*/  PRMT R186, RZ, 0x7610, R186 ;  /* 0x00007610ffba7816 */ /* 0x000fe200000000ba */
[----:B0-----:R-:W-:Y:S01]  /*5bf0*/  IMAD.X R11, R51, 0x1, R106, P6 ;  /* 0x00000001330b7824 */ /* 0x001fe200030e066a */
[C---:B------:R-:W-:Y:S01]  /*5c00*/  ISETP.GT.AND P6, PT, R37.reuse, 0x26, PT ;  /* 0x000000262500780c */ /* 0x040fe20003fc4270 */
[----:B------:R-:W5:Y:S01]  /*5c10*/  @P3 LDG.E.U16 R19, desc[UR20][R12.64] ;  /* 0x000000140c133981 */ /* 0x000f62000c1e1500 */
[----:B------:R-:W-:Y:S01]  /*5c20*/  ISETP.GT.AND P2, PT, R37, 0x21, PT ;  /* 0x000000212500780c */ /* 0x000fe20003f44270 */
[----:B-1----:R-:W-:-:S02]  /*5c30*/  IMAD R4, R109, 0x2, R50 ;  /* 0x000000026d047824 */ /* 0x002fc400078e0232 */
[----:B------:R-:W-:Y:S01]  /*5c40*/  IMAD.X R5, R51, 0x1, R108, P4 ;  /* 0x0000000133057824 */ /* 0x000fe200020e066c */
[----:B------:R-:W-:Y:S02]  /*5c50*/  LEA RZ, P4, R103, R50, 0x1 ;  /* 0x0000003267ff7211 */ /* 0x000fe400078808ff */
[----:B------:R-:W-:Y:S02]  /*5c60*/  ISETP.GT.AND P3, PT, R37, 0x22, PT ;  /* 0x000000222500780c */ /* 0x000fe40003f64270 */
[----:B------:R0:W5:Y:S01]  /*5c70*/  @P5 LDG.E.U16 R186, desc[UR20][R4.64] ;  /* 0x0000001404ba5981 */ /* 0x000162000c1e1500 */
[----:B------:R-:W-:Y:S02]  /*5c80*/  PRMT R23, RZ, 0x7610, R23 ;  /* 0x00007610ff177816 */ /* 0x000fe40000000017 */
[----:B------:R-:W-:Y:S02]  /*5c90*/  PRMT R161, RZ, 0x7610, R161 ;  /* 0x00007610ffa17816 */ /* 0x000fe400000000a1 */
[----:B------:R-:W-:-:S04]  /*5ca0*/  PRMT R21, RZ, 0x7610, R21 ;  /* 0x00007610ff157816 */ /* 0x000fc80000000015 */
[----:B------:R1:W5:Y:S01]  /*5cb0*/  @P2 LDG.E.U16 R161, desc[UR20][R8.64] ;  /* 0x0000001408a12981 */ /* 0x000362000c1e1500 */
[----:B0-----:R-:W-:Y:S02]  /*5cc0*/  IMAD R4, R103, 0x2, R50 ;  /* 0x0000000267047824 */ /* 0x001fe400078e0232 */
[----:B------:R-:W-:Y:S01]  /*5cd0*/  IMAD.X R5, R51, 0x1, R102, P4 ;  /* 0x0000000133057824 */ /* 0x000fe200020e0666 */
[----:B------:R-:W5:Y:S04]  /*5ce0*/  @P3 LDG.E.U16 R21, desc[UR20][R6.64] ;  /* 0x0000001406153981 */ /* 0x000f68000c1e1500 */
[----:B------:R0:W5:Y:S01]  /*5cf0*/  @P6 LDG.E.U16 R23, desc[UR20][R4.64] ;  /* 0x0000001404176981 */ /* 0x000162000c1e1500 */
[----:B------:R-:W-:Y:S02]  /*5d00*/  LEA RZ, P6, R101, R50, 0x1 ;  /* 0x0000003265ff7211 */ /* 0x000fe400078c08ff */
[----:B------:R-:W-:-:S03]  /*5d10*/  ISETP.GT.AND P3, PT, R37, 0x24, PT ;  /* 0x000000242500780c */ /* 0x000fc60003f64270 */
[----:B-1----:R-:W-:Y:S01]  /*5d20*/  IMAD.X R9, R51, 0x1, R100, P6 ;  /* 0x0000000133097824 */ /* 0x002fe200030e0664 */
[----:B------:R-:W-:Y:S02]  /*5d30*/  ISETP.GT.AND P6, PT, R37, 0x29, PT ;  /* 0x000000292500780c */ /* 0x000fe40003fc4270 */
[----:B------:R-:W-:Y:S01]  /*5d40*/  LEA RZ, P4, R97, R50, 0x1 ;  /* 0x0000003261ff7211 */ /* 0x000fe200078808ff */
[----:B------:R-:W-:Y:S01]  /*5d50*/  IMAD R10, R107, 0x2, R50 ;  /* 0x000000026b0a7824 */ /* 0x000fe200078e0232 */
[----:B------:R-:W-:Y:S01]  /*5d60*/  PRMT R22, RZ, 0x7610, R22 ;  /* 0x00007610ff167816 */ /* 0x000fe20000000016 */
[----:B0-----:R-:W-:Y:S01]  /*5d70*/  IMAD R4, R97, 0x2, R50 ;  /* 0x0000000261047824 */ /* 0x001fe200078e0232 */
[----:B------:R-:W-:Y:S01]  /*5d80*/  PRMT R24, RZ, 0x7610, R24 ;  /* 0x00007610ff187816 */ /* 0x000fe20000000018 */
[----:B------:R-:W-:Y:S01]  /*5d90*/  IMAD.X R5, R51, 0x1, R96, P4 ;  /* 0x0000000133057824 */ /* 0x000fe200020e0660 */
[C---:B------:R-:W-:Y:S02]  /*5da0*/  ISETP.GT.AND P2, PT, R37.reuse, 0x25, PT ;  /* 0x000000252500780c */ /* 0x040fe40003f44270 */
[----:B------:R0:W5:Y:S01]  /*5db0*/  @P3 LDG.E.U16 R22, desc[UR20][R10.64] ;  /* 0x000000140a163981 */ /* 0x000162000c1e1500 */
[----:B------:R-:W-:-:S03]  /*5dc0*/  ISETP.GT.AND P3, PT, R37, 0x27, PT ;  /* 0x000000272500780c */ /* 0x000fc60003f64270 */
[----:B------:R-:W5:Y:S01]  /*5dd0*/  @P6 LDG.E.U16 R24, desc[UR20][R4.64] ;  /* 0x0000001404186981 */ /* 0x000f62000c1e1500 */
[-C--:B------:R-:W-:Y:S02]  /*5de0*/  LEA RZ, P6, R95, R50.reuse, 0x1 ;  /* 0x000000325fff7211 */ /* 0x080fe400078c08ff */
[CC--:B------:R-:W-:Y:S01]  /*5df0*/  LEA RZ, P5, R105.reuse, R50.reuse, 0x1 ;  /* 0x0000003269ff7211 */ /* 0x0c0fe200078a08ff */
[----:B------:R-:W-:Y:S01]  /*5e00*/  IMAD R6, R105, 0x2, R50 ;  /* 0x0000000269067824 */ /* 0x000fe200078e0232 */
[----:B------:R-:W-:Y:S01]  /*5e10*/  PRMT R35, RZ, 0x7610, R35 ;  /* 0x00007610ff237816 */ /* 0x000fe20000000023 */
[----:B0-----:R-:W-:Y:S01]  /*5e20*/  IMAD.X R11, R51, 0x1, R94, P6 ;  /* 0x00000001330b7824 */ /* 0x001fe200030e065e */
[----:B------:R-:W-:Y:S01]  /*5e30*/  ISETP.GT.AND P6, PT, R37, 0x2c, PT ;  /* 0x0000002c2500780c */ /* 0x000fe20003fc4270 */
[----:B------:R-:W-:Y:S01]  /*5e40*/  IMAD.X R7, R51, 0x1, R104, P5 ;  /* 0x0000000133077824 */ /* 0x000fe200028e0668 */
[----:B------:R-:W-:Y:S01]  /*5e50*/  PRMT R32, RZ, 0x7610, R32 ;  /* 0x00007610ff207816 */ /* 0x000fe20000000020 */
[----:B------:R-:W-:Y:S01]  /*5e60*/  IMAD R8, R101, 0x2, R50 ;  /* 0x0000000265087824 */ /* 0x000fe200078e0232 */
[----:B------:R-:W-:-:S02]  /*5e70*/  LEA RZ, P4, R91, R50, 0x1 ;  /* 0x000000325bff7211 */ /* 0x000fc400078808ff */
[----:B------:R-:W5:Y:S01]  /*5e80*/  @P2 LDG.E.U16 R35, desc[UR20][R6.64] ;  /* 0x0000001406232981 */ /* 0x000f62000c1e1500 */
[----:B------:R-:W-:Y:S02]  /*5e90*/  ISETP.GT.AND P2, PT, R37, 0x28, PT ;  /* 0x000000282500780c */ /* 0x000fe40003f44270 */
[----:B------:R-:W-:Y:S01]  /*5ea0*/  PRMT R29, RZ, 0x7610, R29 ;  /* 0x00007610ff1d7816 */ /* 0x000fe2000000001d */
[----:B------:R0:W5:Y:S01]  /*5eb0*/  @P3 LDG.E.U16 R32, desc[UR20][R8.64] ;  /* 0x0000001408203981 */ /* 0x000162000c1e1500 */
[----:B------:R-:W-:Y:S02]  /*5ec0*/  LEA RZ, P5, R99, R50, 0x1 ;  /* 0x0000003263ff7211 */ /* 0x000fe400078a08ff */
[----:B------:R-:W-:Y:S01]  /*5ed0*/  PRMT R31, RZ, 0x7610, R31 ;  /* 0x00007610ff1f7816 */ /* 0x000fe2000000001f */
[----:B0-----:R-:W-:Y:S02]  /*5ee0*/  IMAD R8, R91, 0x2, R50 ;  /* 0x000000025b087824 */ /* 0x001fe400078e0232 */
[----:B------:R-:W-:-:S02]  /*5ef0*/  IMAD.X R9, R51, 0x1, R90, P4 ;  /* 0x0000000133097824 */ /* 0x000fc400020e065a */
[----:B------:R-:W-:Y:S02]  /*5f00*/  IMAD R6, R99, 0x2, R50 ;  /* 0x0000000263067824 */ /* 0x000fe400078e0232 */
[----:B------:R-:W-:Y:S01]  /*5f10*/  IMAD.X R7, R51, 0x1, R98, P5 ;  /* 0x0000000133077824 */ /* 0x000fe200028e0662 */
[----:B------:R-:W5:Y:S01]  /*5f20*/  @P6 LDG.E.U16 R29, desc[UR20][R8.64] ;  /* 0x00000014081d6981 */ /* 0x000f62000c1e1500 */
[----:B------:R-:W-:-:S03]  /*5f30*/  LEA RZ, P6, R89, R50, 0x1 ;  /* 0x0000003259ff7211 */ /* 0x000fc600078c08ff */
[----:B------:R0:W5:Y:S01]  /*5f40*/  @P2 LDG.E.U16 R31, desc[UR20][R6.64] ;  /* 0x00000014061f2981 */ /* 0x000162000c1e1500 */
[----:B------:R-:W-:Y:S01]  /*5f50*/  ISETP.GT.AND P2, PT, R37, 0x2b, PT ;  /* 0x0000002b2500780c */ /* 0x000fe20003f44270 */
[----:B------:R-:W-:Y:S01]  /*5f60*/  IMAD.X R5, R51, 0x1, R88, P6 ;  /* 0x0000000133057824 */ /* 0x000fe200030e0658 */
[----:B------:R-:W-:Y:S02]  /*5f70*/  ISETP.GT.AND P6, PT, R37, 0x2f, PT ;  /* 0x0000002f2500780c */ /* 0x000fe40003fc4270 */
[-C--:B------:R-:W-:Y:S02]  /*5f80*/  LEA RZ, P5, R93, R50.reuse, 0x1 ;  /* 0x000000325dff7211 */ /* 0x080fe400078a08ff */
[----:B------:R-:W-:Y:S02]  /*5f90*/  LEA RZ, P4, R85, R50, 0x1 ;  /* 0x0000003255ff7211 */ /* 0x000fe400078808ff */
[----:B------:R-:W-:Y:S01]  /*5fa0*/  ISETP.GT.AND P3, PT, R37, 0x2a, PT ;  /* 0x0000002a2500780c */ /* 0x000fe20003f64270 */
[----:B0-----:R-:W-:Y:S01]  /*5fb0*/  IMAD R6, R93, 0x2, R50 ;  /* 0x000000025d067824 */ /* 0x001fe200078e0232 */
[----:B------:R-:W-:Y:S01]  /*5fc0*/  PRMT R25, RZ, 0x7610, R25 ;  /* 0x00007610ff197816 */ /* 0x000fe20000000019 */
[----:B------:R-:W-:Y:S01]  /*5fd0*/  IMAD.X R7, R51, 0x1, R92, P5 ;  /* 0x0000000133077824 */ /* 0x000fe200028e065c */
[----:B------:R-:W-:Y:S01]  /*5fe0*/  PRMT R28, RZ, 0x7610, R28 ;  /* 0x00007610ff1c7816 */ /* 0x000fe2000000001c */
[----:B------:R-:W-:-:S02]  /*5ff0*/  IMAD R8, R85, 0x2, R50 ;  /* 0x0000000255087824 */ /* 0x000fc400078e0232 */
[----:B------:R-:W-:Y:S01]  /*6000*/  IMAD.X R9, R51, 0x1, R84, P4 ;  /* 0x0000000133097824 */ /* 0x000fe200020e0654 */
[----:B------:R-:W-:Y:S01]  /*6010*/  PRMT R30, RZ, 0x7610, R30 ;  /* 0x00007610ff1e7816 */ /* 0x000fe2000000001e */
[----:B------:R-:W-:Y:S01]  /*6020*/  IMAD R10, R95, 0x2, R50 ;  /* 0x000000025f0a7824 */ /* 0x000fe200078e0232 */
[----:B------:R0:W5:Y:S01]  /*6030*/  @P2 LDG.E.U16 R25, desc[UR20][R6.64] ;  /* 0x0000001406192981 */ /* 0x000162000c1e1500 */
[----:B------:R-:W-:-:S03]  /*6040*/  ISETP.GT.AND P2, PT, R37, 0x2e, PT ;  /* 0x0000002e2500780c */ /* 0x000fc60003f44270 */
[----:B------:R-:W5:Y:S01]  /*6050*/  @P6 LDG.E.U16 R28, desc[UR20][R8.64] ;  /* 0x00000014081c6981 */ /* 0x000f62000c1e1500 */
[-C--:B------:R-:W-:Y:S02]  /*6060*/  LEA RZ, P6, R83, R50.reuse, 0x1 ;  /* 0x0000003253ff7211 */ /* 0x080fe400078c08ff */
[CC--:B------:R-:W-:Y:S01]  /*6070*/  LEA RZ, P5, R87.reuse, R50.reuse, 0x1 ;  /* 0x0000003257ff7211 */ /* 0x0c0fe200078a08ff */
[----:B------:R1:W5:Y:S01]  /*6080*/  @P3 LDG.E.U16 R30, desc[UR20][R10.64] ;  /* 0x000000140a1e3981 */ /* 0x000362000c1e1500 */
[----:B------:R-:W-:Y:S01]  /*6090*/  PRMT R27, RZ, 0x7610, R27 ;  /* 0x00007610ff1b7816 */ /* 0x000fe2000000001b */
[----:B0-----:R-:W-:Y:S01]  /*60a0*/  IMAD R6, R87, 0x2, R50 ;  /* 0x0000000257067824 */ /* 0x001fe200078e0232 */
[----:B------:R-:W-:Y:S01]  /*60b0*/  LEA RZ, P4, R79, R50, 0x1 ;  /* 0x000000324fff7211 */ /* 0x000fe200078808ff */
[C---:B------:R-:W-:Y:S02]  /*60c0*/  IMAD.X R7, R51.reuse, 0x1, R86, P5 ;  /* 0x0000000133077824 */ /* 0x040fe400028e0656 */
[----:B-1----:R-:W-:Y:S01]  /*60d0*/  IMAD.X R11, R51, 0x1, R82, P6 ;  /* 0x00000001330b7824 */ /* 0x002fe200030e0652 */
[----:B------:R-:W-:-:S02]  /*60e0*/  ISETP.GT.AND P6, PT, R37, 0x32, PT ;  /* 0x000000322500780c */ /* 0x000fc40003fc4270 */
[----:B------:R0:W5:Y:S01]  /*60f0*/  @P2 LDG.E.U16 R27, desc[UR20][R6.64] ;  /* 0x00000014061b2981 */ /* 0x000162000c1e1500 */
[----:B------:R-:W-:Y:S02]  /*6100*/  PRMT R33, RZ, 0x7610, R33 ;  /* 0x00007610ff217816 */ /* 0x000fe40000000021 */
[----:B------:R-:W-:Y:S01]  /*6110*/  ISETP.GT.AND P3, PT, R37, 0x2d, PT ;  /* 0x0000002d2500780c */ /* 0x000fe20003f64270 */
[----:B0-----:R-:W-:Y:S02]  /*6120*/  IMAD R6, R79, 0x2, R50 ;  /* 0x000000024f067824 */ /* 0x001fe400078e0232 */
[----:B------:R-:W-:Y:S01]  /*6130*/  IMAD.X R7, R51, 0x1, R78, P4 ;  /* 0x0000000133077824 */ /* 0x000fe200020e064e */
[----:B------:R-:W-:-:S04]  /*6140*/  ISETP.GT.AND P2, PT, R37, 0x31, PT ;  /* 0x000000312500780c */ /* 0x000fc80003f44270 */
[----:B------:R-:W5:Y:S01]  /*6150*/  @P6 LDG.E.U16 R33, desc[UR20][R6.64] ;  /* 0x0000001406216981 */ /* 0x000f62000c1e1500 */
[-C--:B------:R-:W-:Y:S01]  /*6160*/  LEA RZ, P6, R77, R50.reuse, 0x1 ;  /* 0x000000324dff7211 */ /* 0x080fe200078c08ff */
[----:B------:R-:W-:Y:S01]  /*6170*/  IMAD R4, R89, 0x2, R50 ;  /* 0x0000000259047824 */ /* 0x000fe200078e0232 */
[----:B------:R-:W-:Y:S02]  /*6180*/  PRMT R26, RZ, 0x7610, R26 ;  /* 0x00007610ff1a7816 */ /* 0x000fe4000000001a */
[----:B------:R-:W-:Y:S01]  /*6190*/  LEA RZ, P5, R81, R50, 0x1 ;  /* 0x0000003251ff7211 */ /* 0x000fe200078a08ff */
[----:B------:R-:W-:Y:S01]  /*61a0*/  IMAD.X R9, R51, 0x1, R76, P6 ;  /* 0x0000000133097824 */ /* 0x000fe200030e064c */
[----:B------:R-:W-:Y:S02]  /*61b0*/  ISETP.GT.AND P6, PT, R37, 0x35, PT ;  /* 0x000000352500780c */ /* 0x000fe40003fc4270 */
[----:B------:R0:W5:Y:S01]  /*61c0*/  @P3 LDG.E.U16 R26, desc[UR20][R4.64] ;  /* 0x00000014041a3981 */ /* 0x000162000c1e1500 */
[----:B------:R-:W-:-:S02]  /*61d0*/  PRMT R159, RZ, 0x7610, R159 ;  /* 0x00007610ff9f7816 */ /* 0x000fc4000000009f */
[-C--:B------:R-:W-:Y:S02]  /*61e0*/  LEA RZ, P4, R73, R50.reuse, 0x1 ;  /* 0x0000003249ff7211 */ /* 0x080fe400078808ff */
[----:B------:R-:W-:Y:S01]  /*61f0*/  ISETP.GT.AND P3, PT, R37, 0x30, PT ;  /* 0x000000302500780c */ /* 0x000fe20003f64270 */
[----:B0-----:R-:W-:Y:S02]  /*6200*/  IMAD R4, R81, 0x2, R50 ;  /* 0x0000000251047824 */ /* 0x001fe400078e0232 */
[----:B------:R-:W-:Y:S01]  /*6210*/  IMAD.X R5, R51, 0x1, R80, P5 ;  /* 0x0000000133057824 */ /* 0x000fe200028e0650 */
[----:B------:R-:W-:Y:S01]  /*6220*/  PRMT R190, RZ, 0x7610, R190 ;  /* 0x00007610ffbe7816 */ /* 0x000fe200000000be */
[----:B------:R-:W-:Y:S02]  /*6230*/  IMAD R6, R73, 0x2, R50 ;  /* 0x0000000249067824 */ /* 0x000fe400078e0232 */
[----:B------:R-:W-:Y:S01]  /*6240*/  IMAD.X R7, R51, 0x1, R72, P4 ;  /* 0x0000000133077824 */ /* 0x000fe200020e0648 */
[----:B------:R0:W5:Y:S01]  /*6250*/  @P2 LDG.E.U16 R159, desc[UR20][R4.64] ;  /* 0x00000014049f2981 */ /* 0x000162000c1e1500 */
[----:B------:R-:W-:Y:S01]  /*6260*/  ISETP.GT.AND P2, PT, R37, 0x34, PT ;  /* 0x000000342500780c */ /* 0x000fe20003f44270 */
[----:B------:R-:W-:Y:S01]  /*6270*/  IMAD R10, R83, 0x2, R50 ;  /* 0x00000002530a7824 */ /* 0x000fe200078e0232 */
[----:B------:R-:W-:Y:S01]  /*6280*/  PRMT R34, RZ, 0x7610, R34 ;  /* 0x00007610ff227816 */ /* 0x000fe20000000022 */
[----:B------:R-:W5:Y:S01]  /*6290*/  @P6 LDG.E.U16 R190, desc[UR20][R6.64] ;  /* 0x0000001406be6981 */ /* 0x000f62000c1e1500 */
[----:B------:R-:W-:-:S02]  /*62a0*/  LEA RZ, P5, R75, R50, 0x1 ;  /* 0x000000324bff7211 */ /* 0x000fc400078a08ff */
[-C--:B------:R-:W-:Y:S02]  /*62b0*/  LEA RZ, P6, R71, R50.reuse, 0x1 ;  /* 0x0000003247ff7211 */ /* 0x080fe400078c08ff */
[----:B------:R-:W-:Y:S01]  /*62c0*/  PRMT R165, RZ, 0x7610, R165 ;  /* 0x00007610ffa57816 */ /* 0x000fe200000000a5 */
[----:B0-----:R-:W-:Y:S01]  /*62d0*/  IMAD R4, R75, 0x2, R50 ;  /* 0x000000024b047824 */ /* 0x001fe200078e0232 */
[----:B------:R0:W5:Y:S01]  /*62e0*/  @P3 LDG.E.U16 R34, desc[UR20][R10.64] ;  /* 0x000000140a223981 */ /* 0x000162000c1e1500 */
[----:B------:R-:W-:Y:S01]  /*62f0*/  IMAD.X R5, R51, 0x1, R74, P5 ;  /* 0x0000000133057824 */ /* 0x000fe200028e064a */
[----:B------:R-:W-:Y:S02]  /*6300*/  ISETP.GT.AND P3, PT, R37, 0x33, PT ;  /* 0x000000332500780c */ /* 0x000fe40003f64270 */
[----:B------:R-:W-:Y:S02]  /*6310*/  LEA RZ, P4, R67, R50, 0x1 ;  /* 0x0000003243ff7211 */ /* 0x000fe400078808ff */
[----:B------:R1:W5:Y:S01]  /*6320*/  @P2 LDG.E.U16 R165, desc[UR20][R4.64] ;  /* 0x0000001404a52981 */ /* 0x000362000c1e1500 */
[----:B0-----:R-:W-:Y:S01]  /*6330*/  IMAD.X R11, R51, 0x1, R70, P6 ;  /* 0x00000001330b7824 */ /* 0x001fe200030e0646 */
[----:B------:R-:W-:-:S02]  /*6340*/  ISETP.GT.AND P6, PT, R37, 0x38, PT ;  /* 0x000000382500780c */ /* 0x000fc40003fc4270 */
[----:B------:R-:W-:Y:S01]  /*6350*/  ISETP.GT.AND P2, PT, R37, 0x37, PT ;  /* 0x000000372500780c */ /* 0x000fe20003f44270 */
[----:B------:R-:W-:Y:S01]  /*6360*/  IMAD R8, R77, 0x2, R50 ;  /* 0x000000024d087824 */ /* 0x000fe200078e0232 */
[----:B------:R-:W-:Y:S02]  /*6370*/  PRMT R194, RZ, 0x7610, R194 ;  /* 0x00007610ffc27816 */ /* 0x000fe400000000c2 */
[----:B------:R-:W-:Y:S01]  /*6380*/  LEA RZ, P5, R69, R50, 0x1 ;  /* 0x0000003245ff7211 */ /* 0x000fe200078a08ff */
[----:B------:R-:W-:Y:S01]  /*6390*/  IMAD R6, R67, 0x2, R50 ;  /* 0x0000000243067824 */ /* 0x000fe200078e0232 */
[----:B------:R-:W-:Y:S01]  /*63a0*/  PRMT R189, RZ, 0x7610, R189 ;  /* 0x00007610ffbd7816 */ /* 0x000fe200000000bd */
[----:B------:R-:W-:Y:S01]  /*63b0*/  IMAD.X R7, R51, 0x1, R66, P4 ;  /* 0x0000000133077824 */ /* 0x000fe200020e0642 */
[----:B------:R-:W-:Y:S01]  /*63c0*/  PRMT R191, RZ, 0x7610, R191 ;  /* 0x00007610ffbf7816 */ /* 0x000fe200000000bf */
[----:B-1----:R-:W-:Y:S01]  /*63d0*/  IMAD R4, R69, 0x2, R50 ;  /* 0x0000000245047824 */ /* 0x002fe200078e0232 */
[----:B------:R0:W5:Y:S01]  /*63e0*/  @P3 LDG.E.U16 R194, desc[UR20][R8.64] ;  /* 0x0000001408c23981 */ /* 0x000162000c1e1500 */
[----:B------:R-:W-:Y:S01]  /*63f0*/  IMAD.X R5, R51, 0x1, R68, P5 ;  /* 0x0000000133057824 */ /* 0x000fe200028e0644 */
[----:B------:R-:W-:-:S02]  /*6400*/  ISETP.GT.AND P3, PT, R37, 0x36, PT ;  /* 0x000000362500780c */ /* 0x000fc40003f64270 */
[----:B------:R1:W5:Y:S01]  /*6410*/  @P6 LDG.E.U16 R189, desc[UR20][R6.64] ;  /* 0x0000001406bd6981 */ /* 0x000362000c1e1500 */
[----:B------:R-:W-:Y:S02]  /*6420*/  ISETP.GT.AND P4, PT, R37, 0x39, PT ;  /* 0x000000392500780c */ /* 0x000fe40003f84270 */
[-C--:B------:R-:W-:Y:S01]  /*6430*/  LEA RZ, P6, R65, R50.reuse, 0x1 ;  /* 0x0000003241ff7211 */ /* 0x080fe200078c08ff */
[----:B------:R-:W5:Y:S01]  /*6440*/  @P2 LDG.E.U16 R191, desc[UR20][R4.64] ;  /* 0x0000001404bf2981 */ /* 0x000f62000c1e1500 */
[----:B------:R-:W-:Y:S02]  /*6450*/  SHF.R.S32.HI R13, RZ, 0x1f, R48 ;  /* 0x0000001fff0d7819 */ /* 0x000fe40000011430 */
[----:B------:R-:W-:Y:S01]  /*6460*/  ISETP.GT.AND P2, PT, R37, 0x2, PT ;  /* 0x000000022500780c */ /* 0x000fe20003f44270 */
[----:B0-----:R-:W-:Y:S01]  /*6470*/  IMAD.X R9, R51, 0x1, R64, P6 ;  /* 0x0000000133097824 */ /* 0x001fe200030e0640 */
[----:B------:R-:W-:Y:S01]  /*6480*/  PRMT R200, RZ, 0x7610, R200 ;  /* 0x00007610ffc87816 */ /* 0x000fe200000000c8 */
[----:B------:R-:W-:Y:S01]  /*6490*/  IMAD R10, R71, 0x2, R50 ;  /* 0x00000002470a7824 */ /* 0x000fe200078e0232 */
[----:B------:R-:W-:-:S02]  /*64a0*/  LEA R12, P6, R48, R50, 0x1 ;  /* 0x00000032300c7211 */ /* 0x000fc400078c08ff */
[----:B-1----:R-:W-:Y:S01]  /*64b0*/  SHF.L.U64.HI R6, R48, 0x1, R13 ;  /* 0x0000000130067819 */ /* 0x002fe2000001020d */
[----:B------:R-:W-:Y:S01]  /*64c0*/  IMAD R8, R65, 0x2, R50 ;  /* 0x0000000241087824 */ /* 0x000fe200078e0232 */
[----:B------:R-:W-:Y:S01]  /*64d0*/  PRMT R214, RZ, 0x7610, R214 ;  /* 0x00007610ffd67816 */ /* 0x000fe200000000d6 */
[----:B------:R0:W5:Y:S01]  /*64e0*/  @P3 LDG.E.U16 R200, desc[UR20][R10.64] ;  /* 0x000000140ac83981 */ /* 0x000162000c1e1500 */
[----:B------:R-:W-:Y:S01]  /*64f0*/  PRMT R213, RZ, 0x7610, R213 ;  /* 0x00007610ffd57816 */ /* 0x000fe200000000d5 */
[----:B------:R-:W-:-:S03]  /*6500*/  IMAD.X R13, R51, 0x1, R6, P6 ;  /* 0x00000001330d7824 */ /* 0x000fc600030e0606 */
[----:B------:R1:W5:Y:S01]  /*6510*/  @P4 LDG.E.U16 R214, desc[UR20][R8.64] ;  /* 0x0000001408d64981 */ /* 0x000362000c1e1500 */
[----:B------:R-:W-:-:S03]  /*6520*/  ISETP.GT.AND P4, PT, R37, 0x3, PT ;  /* 0x000000032500780c */ /* 0x000fc60003f84270 */
[----:B------:R-:W2:Y:S01]  /*6530*/  @P2 LDG.E.U16 R213, desc[UR20][R12.64] ;  /* 0x000000140cd52981 */ /* 0x000ea2000c1e1500 */
[----:B0-----:R-:W-:Y:S02]  /*6540*/  SHF.R.S32.HI R10, RZ, 0x1f, R43 ;  /* 0x0000001fff0a7819 */ /* 0x001fe4000001142b */
[C---:B------:R-:W-:Y:S02]  /*6550*/  LEA R6, P2, R43.reuse, R50, 0x1 ;  /* 0x000000322b067211 */ /* 0x040fe400078408ff */
[----:B------:R-:W-:Y:S02]  /*6560*/  SHF.L.U64.HI R10, R43, 0x1, R10 ;  /* 0x000000012b0a7819 */ /* 0x000fe4000001020a */
[----:B------:R-:W-:-:S03]  /*6570*/  PRMT R224, RZ, 0x7610, R224 ;  /* 0x00007610ffe07816 */ /* 0x000fc600000000e0 */
[----:B------:R-:W-:-:S05]  /*6580*/  IMAD.X R7, R51, 0x1, R10, P2 ;  /* 0x0000000133077824 */ /* 0x000fca00010e060a */
[----:B------:R-:W2:Y:S01]  /*6590*/  @P4 LDG.E.U16 R224, desc[UR20][R6.64] ;  /* 0x0000001406e04981 */ /* 0x000ea2000c1e1500 */
[----:B------:R-:W-:Y:S02]  /*65a0*/  LEA RZ, P5, R63, R50, 0x1 ;  /* 0x000000323fff7211 */ /* 0x000fe400078a08ff */
[----:B------:R-:W-:-:S03]  /*65b0*/  ISETP.GT.AND P3, PT, R37, 0x3a, PT ;  /* 0x0000003a2500780c */ /* 0x000fc60003f64270 */
[----:B------:R-:W-:Y:S01]  /*65c0*/  IMAD.X R5, R51, 0x1, R62, P5 ;  /* 0x0000000133057824 */ /* 0x000fe200028e063e */
[----:B------:R-:W-:Y:S01]  /*65d0*/  ISETP.GT.AND P5, PT, R37, RZ, PT ;  /* 0x000000ff2500720c */ /* 0x000fe20003fa4270 */
[----:B------:R-:W-:Y:S01]  /*65e0*/  IMAD R4, R63, 0x2, R50 ;  /* 0x000000023f047824 */ /* 0x000fe200078e0232 */
[----:B------:R-:W-:Y:S02]  /*65f0*/  PRMT R203, RZ, 0x7610, R203 ;  /* 0x00007610ffcb7816 */ /* 0x000fe400000000cb */
[----:B-1----:R-:W-:Y:S02]  /*6600*/  SHF.R.S32.HI R8, RZ, 0x1f, R47 ;  /* 0x0000001fff087819 */ /* 0x002fe4000001142f */
[----:B------:R-:W-:Y:S02]  /*6610*/  PRMT R209, RZ, 0x7610, R209 ;  /* 0x00007610ffd17816 */ /* 0x000fe400000000d1 */
[----:B------:R-:W-:Y:S01]  /*6620*/  SHF.L.U64.HI R8, R47, 0x1, R8 ;  /* 0x000000012f087819 */ /* 0x000fe20000010208 */
[----:B------:R0:W5:Y:S01]  /*6630*/  @P3 LDG.E.U16 R203, desc[UR20][R4.64] ;  /* 0x0000001404cb3981 */ /* 0x000162000c1e1500 */
[----:B------:R-:W-:-:S03]  /*6640*/  SHF.R.S32.HI R10, RZ, 0x1f, R45 ;  /* 0x0000001fff0a7819 */ /* 0x000fc6000001142d */
[----:B------:R-:W5:Y:S01]  /*6650*/  @P5 LDG.E.U16 R209, desc[UR20][R50.64] ;  /* 0x0000001432d15981 */ /* 0x000f62000c1e1500 */
[----:B0-----:R-:W-:Y:S02]  /*6660*/  LEA R4, P6, R47, R50, 0x1 ;  /* 0x000000322f047211 */ /* 0x001fe400078c08ff */
[----:B------:R-:W-:-:S03]  /*6670*/  SHF.L.U64.HI R10, R45, 0x1, R10 ;  /* 0x000000012d0a7819 */ /* 0x000fc6000001020a */
[----:B------:R-:W-:Y:S01]  /*6680*/  IMAD.X R5, R51, 0x1, R8, P6 ;  /* 0x0000000133057824 */ /* 0x000fe200030e0608 */
[-C--:B------:R-:W-:Y:S02]  /*6690*/  LEA R8, P5, R45, R50.reuse, 0x1 ;  /* 0x000000322d087211 */ /* 0x080fe400078a08ff */
[C---:B------:R-:W-:Y:S02]  /*66a0*/  ISETP.GT.AND P3, PT, R37.reuse, 0x4, PT ;  /* 0x000000042500780c */ /* 0x040fe40003f64270 */
[----:B------:R-:W-:Y:S01]  /*66b0*/  ISETP.GT.AND P2, PT, R37, 0x5, PT ;  /* 0x000000052500780c */ /* 0x000fe20003f44270 */
[----:B------:R-:W-:Y:S01]  /*66c0*/  IMAD.X R9, R51, 0x1, R10, P5 ;  /* 0x0000000133097824 */ /* 0x000fe200028e060a */
[-C--:B------:R-:W-:Y:S02]  /*66d0*/  LEA RZ, P5, R61, R50.reuse, 0x1 ;  /* 0x000000323dff7211 */ /* 0x080fe400078a08ff */
[----:B------:R-:W-:Y:S02]  /*66e0*/  LEA RZ, P4, R59, R50, 0x1 ;  /* 0x000000323bff7211 */ /* 0x000fe400078808ff */
[----:B------:R-:W-:Y:S01]  /*66f0*/  PRMT R215, RZ, 0x7610, R215 ;  /* 0x00007610ffd77816 */ /* 0x000fe200000000d7 */
[----:B------:R-:W-:Y:S01]  /*6700*/  IMAD.X R11, R51, 0x1, R60, P5 ;  /* 0x00000001330b7824 */ /* 0x000fe200028e063c */
[----:B------:R-:W-:-:S02]  /*6710*/  PRMT R226, RZ, 0x7610, R226 ;  /* 0x00007610ffe27816 */ /* 0x000fc400000000e2 */
[----:B------:R-:W-:Y:S01]  /*6720*/  ISETP.GT.AND P5, PT, R37, 0x3d, PT ;  /* 0x0000003d2500780c */ /* 0x000fe20003fa4270 */
[----:B------:R-:W-:Y:S01]  /*6730*/  IMAD.X R13, R51, 0x1, R58, P4 ;  /* 0x00000001330d7824 */ /* 0x000fe200020e063a */
[----:B------:R-:W-:Y:S01]  /*6740*/  LEA RZ, P4, R57, R50, 0x1 ;  /* 0x0000003239ff7211 */ /* 0x000fe200078808ff */
[----:B------:R0:W5:Y:S01]  /*6750*/  @P3 LDG.E.U16 R215, desc[UR20][R4.64] ;  /* 0x0000001404d73981 */ /* 0x000162000c1e1500 */
[----:B------:R-:W-:-:S03]  /*6760*/  ISETP.GT.AND P3, PT, R37, 0x3b, PT ;  /* 0x0000003b2500780c */ /* 0x000fc60003f64270 */
[----:B------:R1:W5:Y:S01]  /*6770*/  @P2 LDG.E.U16 R226, desc[UR20][R8.64] ;  /* 0x0000001408e22981 */ /* 0x000362000c1e1500 */
[----:B------:R-:W-:Y:S02]  /*6780*/  ISETP.GT.AND P2, PT, R37, 0x3c, PT ;  /* 0x0000003c2500780c */ /* 0x000fe40003f44270 */
[----:B------:R-:W-:Y:S01]  /*6790*/  PRMT R218, RZ, 0x7610, R218 ;  /* 0x00007610ffda7816 */ /* 0x000fe200000000da */
[----:B0-----:R-:W-:Y:S02]  /*67a0*/  IMAD R4, R57, 0x2, R50 ;  /* 0x0000000239047824 */ /* 0x001fe400078e0232 */
[----:B------:R-:W-:Y:S01]  /*67b0*/  IMAD.X R5, R51, 0x1, R56, P4 ;  /* 0x0000000133057824 */ /* 0x000fe200020e0638 */
[----:B------:R-:W-:Y:S01]  /*67c0*/  PRMT R220, RZ, 0x7610, R220 ;  /* 0x00007610ffdc7816 */ /* 0x000fe200000000dc */
[--C-:B------:R-:W-:Y:S01]  /*67d0*/  IMAD R10, R61, 0x2, R50.reuse ;  /* 0x000000023d0a7824 */ /* 0x100fe200078e0232 */
[----:B------:R-:W-:Y:S01]  /*67e0*/  PRMT R211, RZ, 0x7610, R211 ;  /* 0x00007610ffd37816 */ /* 0x000fe200000000d3 */
[----:B------:R-:W-:Y:S01]  /*67f0*/  IMAD R12, R59, 0x2, R50 ;  /* 0x000000023b0c7824 */ /* 0x000fe200078e0232 */
[----:B------:R0:W5:Y:S01]  /*6800*/  @P5 LDG.E.U16 R218, desc[UR20][R4.64] ;  /* 0x0000001404da5981 */ /* 0x000162000c1e1500 */
[----:B------:R-:W-:-:S02]  /*6810*/  LEA RZ, P5, R55, R50, 0x1 ;  /* 0x0000003237ff7211 */ /* 0x000fc400078a08ff */
[-C--:B------:R-:W-:Y:S01]  /*6820*/  LEA RZ, P4, R53, R50.reuse, 0x1 ;  /* 0x0000003235ff7211 */ /* 0x080fe200078808ff */
[----:B------:R3:W5:Y:S01]  /*6830*/  @P3 LDG.E.U16 R220, desc[UR20][R10.64] ;  /* 0x000000140adc3981 */ /* 0x000762000c1e1500 */
[----:B------:R-:W-:Y:S01]  /*6840*/  ISETP.GT.AND P3, PT, R37, 0x3e, PT ;  /* 0x0000003e2500780c */ /* 0x000fe20003f64270 */
[----:B------:R-:W-:Y:S01]  /*6850*/  IMAD.X R7, R51, 0x1, R54, P5 ;  /* 0x0000000133077824 */ /* 0x000fe200028e0636 */
[C---:B------:R-:W-:Y:S01]  /*6860*/  ISETP.GT.AND P5, PT, R37.reuse, 0x1, PT ;  /* 0x000000012500780c */ /* 0x040fe20003fa4270 */
[----:B------:R4:W5:Y:S01]  /*6870*/  @P2 LDG.E.U16 R211, desc[UR20][R12.64] ;  /* 0x000000140cd32981 */ /* 0x000962000c1e1500 */
[----:B------:R-:W-:Y:S01]  /*6880*/  ISETP.GT.AND P2, PT, R37, 0x3f, PT ;  /* 0x0000003f2500780c */ /* 0x000fe20003f44270 */
[----:B-1----:R-:W-:Y:S01]  /*6890*/  IMAD.X R9, R51, 0x1, R52, P4 ;  /* 0x0000000133097824 */ /* 0x002fe200020e0634 */
[----:B------:R-:W-:Y:S01]  /*68a0*/  IADD3 R14, P4, PT, R48, R50, RZ ;  /* 0x00000032300e7210 */ /* 0x000fe20007f9e0ff */
[----:B------:R-:W-:Y:S01]  /*68b0*/  USHF.L.U32 UR4, UR4, 0x1f, URZ ;  /* 0x0000001f04047899 */ /* 0x000fe200080006ff */
[----:B------:R-:W-:Y:S01]  /*68c0*/  PRMT R222, RZ, 0x7610, R222 ;  /* 0x00007610ffde7816 */ /* 0x000fe200000000de */
[----:B------:R-:W-:Y:S01]  /*68d0*/  IMAD R6, R55, 0x2, R50 ;  /* 0x0000000237067824 */ /* 0x000fe200078e0232 */
[----:B0-----:R-:W-:Y:S01]  /*68e0*/  PRMT R4, RZ, 0x7610, R4 ;  /* 0x00007610ff047816 */ /* 0x001fe20000000004 */
[----:B------:R-:W-:Y:S01]  /*68f0*/  IMAD R8, R53, 0x2, R50 ;  /* 0x0000000235087824 */ /* 0x000fe200078e0232 */
[----:B------:R-:W-:Y:S01]  /*6900*/  PRMT R217, RZ, 0x7610, R217 ;  /* 0x00007610ffd97816 */ /* 0x000fe200000000d9 */
[----:B------:R-:W-:-:S02]  /*6910*/  IMAD.X R15, R51, 0x1, R168, P4 ;  /* 0x00000001330f7824 */ /* 0x000fc400020e06a8 */
[----:B---3--:R-:W-:Y:S01]  /*6920*/  IMAD.U32 R11, RZ, RZ, UR4 ;  /* 0x00000004ff0b7e24 */ /* 0x008fe2000f8e00ff */
[----:B------:R4:W5:Y:S04]  /*6930*/  @P3 LDG.E.U16 R4, desc[UR20][R6.64] ;  /* 0x0000001406043981 */ /* 0x000968000c1e1500 */
[----:B------:R4:W5:Y:S04]  /*6940*/  @P2 LDG.E.U16 R217, desc[UR20][R8.64] ;  /* 0x0000001408d92981 */ /* 0x000968000c1e1500 */
[----:B------:R4:W5:Y:S01]  /*6950*/  @P5 LDG.E.U16 R222, desc[UR20][R14.64] ;  /* 0x000000140ede5981 */ /* 0x000962000c1e1500 */
[----:B------:R-:W0:Y:S01]  /*6960*/  SYNCS.PHASECHK.TRANS64.TRYWAIT P2, [UR6], R11 ;  /* 0x0000000bff0075a7 */ /* 0x000e220008041106 */
[----:B------:R-:W-:-:S04]  /*6970*/  LOP3.LUT R10, R49, 0x3f, RZ, 0xc0, !PT ;  /* 0x0000003f310a7812 */ /* 0x000fc800078ec0ff */
[----:B------:R-:W-:Y:S02]  /*6980*/  ISETP.GE.AND P3, PT, R10, R37, PT ;  /* 0x000000250a00720c */ /* 0x000fe40003f66270 */
[----:B--2---:R-:W-:Y:S01]  /*6990*/  PRMT R5, R213, 0x5410, R224 ;  /* 0x00005410d5057816 */ /* 0x004fe200000000e0 */
[----:B0---4-:R-:W-:Y:S10]  /*69a0*/  @!P2 BRA `(.L_x_9) ;  /* 0x00000018007ca947 */ /* 0x011ff40003800000 */
.L_x_17:
[----:B-----5:R-:W-:Y:S01]  /*69b0*/  PRMT R22, R22, 0x5410, R35 ;  /* 0x0000541016167816 */ /* 0x020fe20000000023 */
[----:B------:R-:W-:Y:S01]  /*69c0*/  IMAD.WIDE R172, R151, 0x2, R172 ;  /* 0x0000000297ac7825 */ /* 0x000fe200078e02ac */
[----:B------:R-:W-:Y:S02]  /*69d0*/  PRMT R26, R29, 0x5410, R26 ;  /* 0x000054101d1a7816 */ /* 0x000fe4000000001a */
[----:B------:R-:W-:Y:S01]  /*69e0*/  PRMT R27, R27, 0x5410, R28 ;  /* 0x000054101b1b7816 */ /* 0x000fe2000000001c */
[----:B------:R-:W-:Y:S01]  /*69f0*/  IMAD.WIDE R176, R151, 0x2, R176 ;  /* 0x0000000297b07825 */ /* 0x000fe200078e02b0 */
[----:B------:R-:W-:Y:S02]  /*6a00*/  PRMT R23, R23, 0x5410, R32 ;  /* 0x0000541017177816 */ /* 0x000fe40000000020 */
[----:B------:R-:W-:Y:S01]  /*6a10*/  PRMT R24, R31, 0x5410, R24 ;  /* 0x000054101f187816 */ /* 0x000fe20000000018 */
[----:B------:R-:W-:Y:S01]  /*6a20*/  IMAD.WIDE R180, R151, 0x2, R180 ;  /* 0x0000000297b47825 */ /* 0x000fe200078e02b4 */
[----:B------:R-:W-:-:S02]  /*6a30*/  PRMT R25, R30, 0x5410, R25 ;  /* 0x000054101e197816 */ /* 0x000fc40000000019 */
[----:B------:R-:W-:Y:S01]  /*6a40*/  PRMT R28, R34, 0x5410, R159 ;  /* 0x00005410221c7816 */ /* 0x000fe2000000009f */
        /* <DEDUP_REMOVED lines=29> */
[----:B------:R-:W-:Y:S02]  /*6c20*/  PRMT R186, RZ, 0x7610, R186 ;  /* 0x00007610ffba7816 */ /* 0x000fe400000000ba */
[----:B------:R0:W-:Y:S01]  /*6c30*/  STTM.x32 tmem[UR10+0x40], R4 ;  /* 0x00004004000079ed */ /* 0x0001e200082c000a */
[----:B------:R-:W1:Y:S02]  /*6c40*/  FENCE.VIEW.ASYNC.T ;  /* 0x00000000000073c6 */ /* 0x000e640000000200 */
[----:B-1----:R-:W-:Y:S01]  /*6c50*/  BAR.SYNC.DEFER_BLOCKING 0x0 ;  /* 0x0000000000007b1d */ /* 0x002fe20000010000 */
[----:B------:R-:W-:Y:S02]  /*6c60*/  PRMT R190, RZ, 0x7610, R190 ;  /* 0x00007610ffbe7816 */ /* 0x000fe400000000be */
[----:B------:R-:W-:-:S03]  /*6c70*/  PRMT R188, RZ, 0x7610, R188 ;  /* 0x00007610ffbc7816 */ /* 0x000fc600000000bc */
[----:B------:R-:W2:Y:S04]  /*6c80*/  @!P3 LDG.E.U16 R186, desc[UR20][R184.64] ;  /* 0x00000014b8bab981 */ /* 0x000ea8000c1e1500 */
[----:B------:R-:W3:Y:S04]  /*6c90*/  @!P3 LDG.E.U16 R190, desc[UR20][R180.64] ;  /* 0x00000014b4beb981 */ /* 0x000ee8000c1e1500 */
[----:B------:R-:W4:Y:S01]  /*6ca0*/  @!P3 LDG.E.U16 R188, desc[UR20][R182.64] ;  /* 0x00000014b6bcb981 */ /* 0x000f22000c1e1500 */
[----:B0-----:R-:W-:Y:S02]  /*6cb0*/  PRMT R6, RZ, 0x7610, R6 ;  /* 0x00007610ff067816 */ /* 0x001fe40000000006 */
[----:B------:R-:W-:-:S02]  /*6cc0*/  PRMT R10, RZ, 0x7610, R10 ;  /* 0x00007610ff0a7816 */ /* 0x000fc4000000000a */
[----:B------:R-:W-:Y:S02]  /*6cd0*/  PRMT R4, RZ, 0x7610, R4 ;  /* 0x00007610ff047816 */ /* 0x000fe40000000004 */
[----:B------:R-:W-:Y:S01]  /*6ce0*/  PRMT R8, RZ, 0x7610, R8 ;  /* 0x00007610ff087816 */ /* 0x000fe20000000008 */
[----:B------:R-:W4:Y:S01]  /*6cf0*/  @!P3 LDG.E.U16 R6, desc[UR20][R176.64] ;  /* 0x00000014b006b981 */ /* 0x000f22000c1e1500 */
[----:B------:R-:W-:-:S03]  /*6d00*/  PRMT R12, RZ, 0x7610, R12 ;  /* 0x00007610ff0c7816 */ /* 0x000fc6000000000c */
[----:B------:R-:W4:Y:S04]  /*6d10*/  @!P3 LDG.E.U16 R10, desc[UR20][R172.64] ;  /* 0x00000014ac0ab981 */ /* 0x000f28000c1e1500 */
[----:B------:R-:W4:Y:S04]  /*6d20*/  @!P3 LDG.E.U16 R4, desc[UR20][R178.64] ;  /* 0x00000014b204b981 */ /* 0x000f28000c1e1500 */
[----:B------:R-:W4:Y:S04]  /*6d30*/  @!P3 LDG.E.U16 R8, desc[UR20][R174.64] ;  /* 0x00000014ae08b981 */ /* 0x000f28000c1e1500 */
[----:B------:R-:W4:Y:S01]  /*6d40*/  @!P3 LDG.E.U16 R12, desc[UR20][R170.64] ;  /* 0x00000014aa0cb981 */ /* 0x000f22000c1e1500 */
[----:B------:R-:W-:Y:S01]  /*6d50*/  BAR.SYNC.DEFER_BLOCKING 0x0 ;  /* 0x0000000000007b1d */ /* 0x000fe20000010000 */
[----:B------:R-:W-:-:S04]  /*6d60*/  ULEA UR6, UR19, UR9, 0x3 ;  /* 0x0000000913067291 */ /* 0x000fc8000f8e18ff */
[----:B------:R-:W-:Y:S01]  /*6d70*/  UIADD3 UR6, UPT, UPT, UR6, 0x2000, URZ ;  /* 0x0000200006067890 */ /* 0x000fe2000fffe0ff */
[----:B--2---:R0:W-:Y:S04]  /*6d80*/  STS.U16 [R155+UR9+0x1000], R186 ;  /* 0x001000ba9b007988 */ /* 0x0041e80008000409 */
        /* <DEDUP_REMOVED lines=11> */
[----:B------:R-:W-:Y:S02]  /*6e40*/  UIADD3 UR26, UPT, UPT, UR8, 0x48, URZ ;  /* 0x00000048081a7890 */ /* 0x000fe4000fffe0ff */
[----:B------:R-:W-:Y:S02]  /*6e50*/  UIADD3 UR27, UPT, UPT, UR8, 0x50, URZ ;  /* 0x00000050081b7890 */ /* 0x000fe4000fffe0ff */
[----:B------:R-:W-:Y:S02]  /*6e60*/  UIADD3 UR32, UPT, UPT, UR8, 0x58, URZ ;  /* 0x0000005808207890 */ /* 0x000fe4000fffe0ff */
[----:B------:R-:W-:Y:S02]  /*6e70*/  UIADD3 UR33, UPT, UPT, UR8, 0x20, URZ ;  /* 0x0000002008217890 */ /* 0x000fe4000fffe0ff */
        /* <DEDUP_REMOVED lines=8> */
[----:B------:R1:W-:Y:S01]  /*6f00*/  UTCHMMA tmem[UR11], gdesc[UR14], tmem[UR8], tmem[UR16], idesc[UR17], UPT ;  /* 0x00ff100e0b0079ea */ /* 0x0003e2000b800008 */
[----:B------:R-:W-:Y:S01]  /*6f10*/  UIADD3 UR48, UPT, UPT, UR8, 0x78, URZ ;  /* 0x0000007808307890 */ /* 0x000fe2000fffe0ff */
[----:B------:R-:W-:Y:S01]  /*6f20*/  UMOV UR28, 0x0 ;  /* 0x00000000001c7882 */ /* 0x000fe20000000000 */
[----:B------:R-:W-:Y:S01]  /*6f30*/  UMOV UR29, 0x8080490 ;  /* 0x08080490001d7882 */ /* 0x000fe20000000000 */
[----:B------:R-:W-:Y:S01]  /*6f40*/  UMOV UR30, 0x0 ;  /* 0x00000000001e7882 */ /* 0x000fe20000000000 */
[----:B------:R-:W-:Y:S01]  /*6f50*/  UMOV UR31, 0x8080490 ;  /* 0x08080490001f7882 */ /* 0x000fe20000000000 */
        /* <DEDUP_REMOVED lines=11> */
[----:B------:R-:W-:Y:S01]  /*7010*/  UMOV UR7, URZ ;  /* 0x000000ff00077c82 */ /* 0x000fe20008000000 */
[----:B------:R1:W-:Y:S01]  /*7020*/  UTCHMMA tmem[UR36], gdesc[UR14], tmem[UR33], tmem[UR38], idesc[UR39], UPT ;  /* 0x00ff260e240079ea */ /* 0x0003e2000b800021 */
        /* <DEDUP_REMOVED lines=8> */
.L_x_10:
[----:B------:R-:W-:Y:S01]  /*70b0*/  UIADD3 UR19, UPT, UPT, UR19, 0x1, URZ ;  /* 0x0000000113137890 */ /* 0x000fe2000fffe0ff */
[----:B------:R-:W-:Y:S01]  /*70c0*/  IMAD.WIDE R50, R157, 0x2, R50 ;  /* 0x000000029d327825 */ /* 0x000fe200078e0232 */
[----:B------:R-:W-:Y:S02]  /*70d0*/  UIADD3 UR18, UPT, UPT, UR18, -0x1, URZ ;  /* 0xffffffff12127890 */ /* 0x000fe4000fffe0ff */
[----:B------:R-:W-:Y:S01]  /*70e0*/  UISETP.GT.AND UP1, UPT, UR19, 0x1, UPT ;  /* 0x000000011300788c */ /* 0x000fe2000bf24270 */
[----:B------:R-:W-:-:S03]  /*70f0*/  VIADD R37, R37, 0xffffffc0 ;  /* 0xffffffc025257836 */ /* 0x000fc60000000000 */
[----:B-1----:R-:W-:Y:S02]  /*7100*/  USEL UR4, URZ, 0x1, !UP1 ;  /* 0x00000001ff047887 */ /* 0x002fe4000c800000 */
[----:B------:R-:W-:Y:S02]  /*7110*/  USEL UR19, UR19, URZ, !UP1 ;  /* 0x000000ff13137287 */ /* 0x000fe4000c800000 */
[----:B------:R-:W-:Y:S02]  /*7120*/  UISETP.NE.U32.AND UP1, UPT, UR18, URZ, UPT ;  /* 0x000000ff1200728c */ /* 0x000fe4000bf25070 */
[----:B------:R-:W-:-:S03]  /*7130*/  ULOP3.LUT UR7, UR5, UR4, URZ, 0x3c, !UPT ;  /* 0x0000000405077292 */ /* 0x000fc6000f8e3cff */
[----:B------:R-:W-:-:S04]  /*7140*/  UMOV UR4, UR5 ;  /* 0x0000000500047c82 */ /* 0x000fc80008000000 */
[----:B------:R-:W-:Y:S01]  /*7150*/  UMOV UR5, UR7 ;  /* 0x0000000700057c82 */ /* 0x000fe20008000000 */
[----:B------:R-:W-:Y:S05]  /*7160*/  BRA.U UP1, `(.L_x_11) ;  /* 0xffffffe101687547 */ /* 0x000fea000b83ffff */
.L_x_8:
[----:B------:R-:W1:Y:S01]  /*7170*/  LDCU UR5, c[0x0][0x3a0] ;  /* 0x00007400ff0577ac */ /* 0x000e620008000800 */
[----:B------:R-:W2:Y:S01]  /*7180*/  LDCU UR7, c[0x0][0x3b4] ;  /* 0x00007680ff0777ac */ /* 0x000ea20008000800 */
[----:B------:R-:W3:Y:S01]  /*7190*/  LDCU.128 UR12, c[0x0][0x390] ;  /* 0x00007200ff0c77ac */ /* 0x000ee20008000c00 */
[----:B-1----:R-:W-:-:S04]  /*71a0*/  UIADD3 UR5, UPT, UPT, UR5, 0x3f, URZ ;  /* 0x0000003f05057890 */ /* 0x002fc8000fffe0ff */
[----:B------:R-:W-:-:S09]  /*71b0*/  UISETP.GE.AND UP1, UPT, UR5, 0x40, UPT ;  /* 0x000000400500788c */ /* 0x000fd2000bf26270 */
[----:B--23--:R-:W-:Y:S05]  /*71c0*/  BRA.U !UP1, `(.L_x_12) ;  /* 0x0000000109107547 */ /* 0x00cfea000b800000 */
[----:B------:R-:W-:-:S06]  /*71d0*/  USHF.L.U32 UR4, UR4, 0x1f, URZ ;  /* 0x0000001f04047899 */ /* 0x000fcc00080006ff */
[----:B------:R-:W-:-:S04]  /*71e0*/  IMAD.U32 R3, RZ, RZ, UR4 ;  /* 0x00000004ff037e24 */ /* 0x000fc8000f8e00ff */
[----:B------:R-:W1:Y:S02]  /*71f0*/  SYNCS.PHASECHK.TRANS64.TRYWAIT P0, [UR6], R3 ;  /* 0x00000003ff0075a7 */ /* 0x000e640008001106 */
[----:B-1----:R-:W-:Y:S05]  /*7200*/  @!P0 BRA `(.L_x_13) ;  /* 0x0000001000708947 */ /* 0x002fea0003800000 */
.L_x_12:
[----:B------:R-:W-:Y:S01]  /*7210*/  BAR.SYNC.DEFER_BLOCKING 0x0 ;  /* 0x0000000000007b1d */ /* 0x000fe20000010000 */
[----:B------:R-:W-:Y:S01]  /*7220*/  VIADD R3, R0, 0x1 ;  /* 0x0000000100037836 */ /* 0x000fe20000000000 */
[C---:B------:R-:W-:Y:S01]  /*7230*/  ISETP.GE.AND P0, PT, R2.reuse, UR14, PT ;  /* 0x0000000e02007c0c */ /* 0x040fe2000bf06270 */
[----:B------:R-:W-:Y:S02]  /*7240*/  IMAD R2, R2, UR7, RZ ;  /* 0x0000000702027c24 */ /* 0x000fe4000f8e02ff */
[C---:B------:R-:W-:Y:S01]  /*7250*/  VIADD R37, R0.reuse, 0x2 ;  /* 0x0000000200257836 */ /* 0x040fe20000000000 */
[----:B------:R-:W1:Y:S01]  /*7260*/  LDCU UR4, c[0x0][0x3b8] ;  /* 0x00007700ff0477ac */ /* 0x000e620008000800 */
[----:B------:R-:W-:Y:S01]  /*7270*/  ISETP.LT.AND P3, PT, R3, UR15, !P0 ;  /* 0x0000000f03007c0c */ /* 0x000fe2000c761270 */
[----:B------:R-:W-:Y:S01]  /*7280*/  VIADD R36, R0, 0x3 ;  /* 0x0000000300247836 */ /* 0x000fe20000000000 */
[----:B------:R-:W-:Y:S01]  /*7290*/  LEA R43, P2, R2, UR12, 0x1 ;  /* 0x0000000c022b7c11 */ /* 0x000fe2000f8408ff */
[C---:B------:R-:W-:Y:S01]  /*72a0*/  VIADD R39, R0.reuse, 0x4 ;  /* 0x0000000400277836 */ /* 0x040fe20000000000 */
[----:B------:R-:W-:Y:S01]  /*72b0*/  ISETP.LT.AND P5, PT, R37, UR15, !P0 ;  /* 0x0000000f25007c0c */ /* 0x000fe2000c7a1270 */
[C---:B------:R-:W-:Y:S01]  /*72c0*/  VIADD R42, R0.reuse, 0x5 ;  /* 0x00000005002a7836 */ /* 0x040fe20000000000 */
[----:B------:R-:W-:-:S02]  /*72d0*/  ISETP.LT.AND P4, PT, R0, UR15, !P0 ;  /* 0x0000000f00007c0c */ /* 0x000fc4000c781270 */
[----:B------:R-:W-:Y:S02]  /*72e0*/  LEA.HI.X.SX32 R45, R2, UR13, 0x1, P2 ;  /* 0x0000000d022d7c11 */ /* 0x000fe400090f0eff */
[----:B------:R-:W-:Y:S01]  /*72f0*/  ISETP.LT.AND P6, PT, R36, UR15, !P0 ;  /* 0x0000000f24007c0c */ /* 0x000fe2000c7c1270 */
[----:B------:R-:W2:Y:S02]  /*7300*/  @!P1 SYNCS.CCTL.IV [UR9+0x2000] ;  /* 0x00200000ff0099b1 */ /* 0x000ea40008000009 */
[----:B--2---:R-:W-:Y:S01]  /*7310*/  BAR.SYNC.DEFER_BLOCKING 0x0 ;  /* 0x0000000000007b1d */ /* 0x004fe20000010000 */
[----:B-1----:R-:W-:-:S05]  /*7320*/  IMAD R3, R0, UR4, RZ ;  /* 0x0000000400037c24 */ /* 0x002fca000f8e02ff */
[----:B------:R-:W-:Y:S01]  /*7330*/  LEA R2, P2, R3, R43, 0x1 ;  /* 0x0000002b03027211 */ /* 0x000fe200078408ff */
[----:B0-----:R-:W0:Y:S01]  /*7340*/  LDTM.x32 R4, tmem[UR10] ;  /* 0x0000000a000479ee */ /* 0x001e2200082c0000 */
[----:B------:R-:W1:Y:S01]  /*7350*/  @!P1 SYNCS.CCTL.IV [UR9+0x2008] ;  /* 0x00200800ff0099b1 */ /* 0x000e620008000009 */
[----:B------:R-:W-:Y:S01]  /*7360*/  NOP ;  /* 0x0000000000007918 */ /* 0x000fe20000000000 */
[----:B0-----:R-:W-:Y:S01]  /*7370*/  F2FP.BF16.F32.PACK_AB R41, R5, R4 ;  /* 0x000000040529723e */ /* 0x001fe200000010ff */
[C---:B------:R-:W-:Y:S01]  /*7380*/  VIADD R5, R3.reuse, UR4 ;  /* 0x0000000403057c36 */ /* 0x040fe20008000000 */
[----:B------:R-:W-:Y:S02]  /*7390*/  LEA.HI.X.SX32 R3, R3, R45, 0x1, P2 ;  /* 0x0000002d03037211 */ /* 0x000fe400010f0eff */
[----:B------:R-:W-:Y:S01]  /*73a0*/  F2FP.BF16.F32.PACK_AB R6, R7, R6 ;  /* 0x000000060706723e */ /* 0x000fe200000010ff */
[C---:B------:R-:W-:Y:S01]  /*73b0*/  VIADD R37, R5.reuse, UR4 ;  /* 0x0000000405257c36 */ /* 0x040fe20008000000 */
[-C--:B------:R-:W-:Y:S01]  /*73c0*/  LEA R4, P1, R5, R43.reuse, 0x1 ;  /* 0x0000002b05047211 */ /* 0x080fe200078208ff */
[----:B------:R0:W-:Y:S01]  /*73d0*/  @P4 STG.E.U16 desc[UR20][R2.64], R41 ;  /* 0x0000002902004986 */ /* 0x0001e2000c101514 */
[C---:B------:R-:W-:Y:S01]  /*73e0*/  VIADD R7, R0.reuse, 0x7 ;  /* 0x0000000700077836 */ /* 0x040fe20000000000 */
[----:B------:R-:W-:Y:S01]  /*73f0*/  F2FP.BF16.F32.PACK_AB R8, R9, R8 ;  /* 0x000000080908723e */ /* 0x000fe200000010ff */
[C---:B------:R-:W-:Y:S01]  /*7400*/  VIADD R40, R37.reuse, UR4 ;  /* 0x0000000425287c36 */ /* 0x040fe20008000000 */
[----:B------:R-:W-:Y:S01]  /*7410*/  LEA R36, P2, R37, R43, 0x1 ;  /* 0x0000002b25247211 */ /* 0x000fe200078408ff */
[----:B------:R-:W-:Y:S01]  /*7420*/  VIADD R9, R0, 0x9 ;  /* 0x0000000900097836 */ /* 0x000fe20000000000 */
[----:B------:R-:W-:-:S02]  /*7430*/  LEA.HI.X.SX32 R5, R5, R45, 0x1, P1 ;  /* 0x0000002d05057211 */ /* 0x000fc400008f0eff */
[C---:B------:R-:W-:Y:S02]  /*7440*/  LEA R38, P1, R40.reuse, R43, 0x1 ;  /* 0x0000002b28267211 */ /* 0x040fe400078208ff */
[-C--:B------:R-:W-:Y:S02]  /*7450*/  LEA.HI.X.SX32 R37, R37, R45.reuse, 0x1, P2 ;  /* 0x0000002d25257211 */ /* 0x080fe400010f0eff */
[----:B------:R-:W-:Y:S02]  /*7460*/  ISETP.LT.AND P2, PT, R39, UR15, !P0 ;  /* 0x0000000f27007c0c */ /* 0x000fe4000c741270 */
[C---:B------:R-:W-:Y:S01]  /*7470*/  LEA.HI.X.SX32 R39, R40.reuse, R45, 0x1, P1 ;  /* 0x0000002d28277211 */ /* 0x040fe200008f0eff */
[----:B------:R-:W-:Y:S01]  /*7480*/  VIADD R40, R40, UR4 ;  /* 0x0000000428287c36 */ /* 0x000fe20008000000 */
[----:B------:R-:W-:Y:S01]  /*7490*/  ISETP.LT.AND P1, PT, R42, UR15, !P0 ;  /* 0x0000000f2a007c0c */ /* 0x000fe2000c721270 */
[----:B------:R-:W-:Y:S01]  /*74a0*/  VIADD R42, R0, 0x6 ;  /* 0x00000006002a7836 */ /* 0x000fe20000000000 */
[----:B0-----:R-:W-:-:S02]  /*74b0*/  PRMT R3, R41, 0x7632, R3 ;  /* 0x0000763229037816 */ /* 0x001fc40000000003 */
[----:B------:R-:W-:Y:S02]  /*74c0*/  F2FP.BF16.F32.PACK_AB R10, R11, R10 ;  /* 0x0000000a0b0a723e */ /* 0x000fe400000010ff */
[----:B------:R-:W-:Y:S01]  /*74d0*/  ISETP.LT.AND P4, PT, R42, UR15, !P0 ;  /* 0x0000000f2a007c0c */ /* 0x000fe2000c781270 */
[----:B------:R0:W-:Y:S01]  /*74e0*/  @P3 STG.E.U16 desc[UR20][R4.64], R3 ;  /* 0x0000000304003986 */ /* 0x0001e2000c101514 */
[----:B------:R-:W-:Y:S02]  /*74f0*/  PRMT R42, R6, 0x7632, R42 ;  /* 0x00007632062a7816 */ /* 0x000fe4000000002a */
[----:B------:R-:W-:Y:S01]  /*7500*/  ISETP.LT.AND P3, PT, R7, UR15, !P0 ;  /* 0x0000000f07007c0c */ /* 0x000fe2000c761270 */
[----:B------:R-:W-:Y:S01]  /*7510*/  VIADD R7, R0, 0x8 ;  /* 0x0000000800077836 */ /* 0x000fe20000000000 */
[----:B------:R-:W-:Y:S02]  /*7520*/  PRMT R11, R10, 0x7632, R11 ;  /* 0x000076320a0b7816 */ /* 0x000fe4000000000b */
[----:B------:R-:W-:-:S02]  /*7530*/  F2FP.BF16.F32.PACK_AB R12, R13, R12 ;  /* 0x0000000c0d0c723e */ /* 0x000fc400000010ff */
[----:B------:R-:W-:Y:S02]  /*7540*/  F2FP.BF16.F32.PACK_AB R14, R15, R14 ;  /* 0x0000000e0f0e723e */ /* 0x000fe400000010ff */
[----:B------:R-:W-:Y:S02]  /*7550*/  F2FP.BF16.F32.PACK_AB R16, R17, R16 ;  /* 0x000000101110723e */ /* 0x000fe400000010ff */
[----:B0-----:R-:W-:Y:S01]  /*7560*/  PRMT R5, R6, 0x7610, R5 ;  /* 0x0000761006057816 */ /* 0x001fe20000000005 */
[C---:B------:R-:W-:Y:S01]  /*7570*/  VIADD R6, R40.reuse, UR4 ;  /* 0x0000000428067c36 */ /* 0x040fe20008000000 */
[----:B------:R-:W-:Y:S02]  /*7580*/  F2FP.BF16.F32.PACK_AB R18, R19, R18 ;  /* 0x000000121312723e */ /* 0x000fe400000010ff */
[----:B------:R-:W-:Y:S01]  /*7590*/  F2FP.BF16.F32.PACK_AB R20, R21, R20 ;  /* 0x000000141514723e */ /* 0x000fe200000010ff */
[----:B------:R0:W-:Y:S01]  /*75a0*/  @P5 STG.E.U16 desc[UR20][R36.64], R5 ;  /* 0x0000000524005986 */ /* 0x0001e2000c101514 */
[----:B------:R-:W-:-:S02]  /*75b0*/  LEA R2, P5, R40, R43, 0x1 ;  /* 0x0000002b28027211 */ /* 0x000fc400078a08ff */
[----:B------:R-:W-:Y:S01]  /*75c0*/  F2FP.BF16.F32.PACK_AB R22, R23, R22 ;  /* 0x000000161716723e */ /* 0x000fe200000010ff */
[----:B------:R2:W-:Y:S01]  /*75d0*/  @P6 STG.E.U16 desc[UR20][R38.64], R42 ;  /* 0x0000002a26006986 */ /* 0x0005e2000c101514 */
[----:B------:R-:W-:Y:S02]  /*75e0*/  LEA R4, P6, R6, R43, 0x1 ;  /* 0x0000002b06047211 */ /* 0x000fe400078c08ff */
[-C--:B------:R-:W-:Y:S02]  /*75f0*/  LEA.HI.X.SX32 R3, R40, R45.reuse, 0x1, P5 ;  /* 0x0000002d28037211 */ /* 0x080fe400028f0eff */
[----:B------:R-:W-:Y:S01]  /*7600*/  ISETP.LT.AND P5, PT, R7, UR15, !P0 ;  /* 0x0000000f07007c0c */ /* 0x000fe2000c7a1270 */
[----:B------:R-:W-:Y:S01]  /*7610*/  VIADD R7, R6, UR4 ;  /* 0x0000000406077c36 */ /* 0x000fe20008000000 */
[----:B------:R-:W-:Y:S02]  /*7620*/  F2FP.BF16.F32.PACK_AB R24, R25, R24 ;  /* 0x000000181918723e */ /* 0x000fe400000010ff */
[----:B0-----:R-:W-:Y:S01]  /*7630*/  PRMT R37, R8, 0x7610, R37 ;  /* 0x0000761008257816 */ /* 0x001fe20000000025 */
[----:B------:R-:W-:Y:S01]  /*7640*/  VIADD R36, R7, UR4 ;  /* 0x0000000407247c36 */ /* 0x000fe20008000000 */
[----:B------:R-:W-:-:S02]  /*7650*/  LEA.HI.X.SX32 R5, R6, R45, 0x1, P6 ;  /* 0x0000002d06057211 */ /* 0x000fc400030f0eff */
[----:B--2---:R-:W-:Y:S01]  /*7660*/  PRMT R38, R8, 0x7632, R38 ;  /* 0x0000763208267816 */ /* 0x004fe20000000026 */
[----:B------:R0:W-:Y:S01]  /*7670*/  @P2 STG.E.U16 desc[UR20][R2.64], R37 ;  /* 0x0000002502002986 */ /* 0x0001e2000c101514 */
[----:B------:R-:W-:Y:S01]  /*7680*/  VIADD R8, R0, 0xa ;  /* 0x0000000a00087836 */ /* 0x000fe20000000000 */
[----:B------:R-:W-:Y:S02]  /*7690*/  ISETP.LT.AND P2, PT, R9, UR15, !P0 ;  /* 0x0000000f09007c0c */ /* 0x000fe4000c741270 */
[----:B------:R2:W-:Y:S01]  /*76a0*/  @P1 STG.E.U16 desc[UR20][R4.64], R38 ;  /* 0x0000002604001986 */ /* 0x0005e2000c101514 */
[----:B------:R-:W-:Y:S02]  /*76b0*/  LEA R6, P1, R7, R43, 0x1 ;  /* 0x0000002b07067211 */ /* 0x000fe400078208ff */
[----:B------:R-:W-:Y:S02]  /*76c0*/  F2FP.BF16.F32.PACK_AB R26, R27, R26 ;  /* 0x0000001a1b1a723e */ /* 0x000fe400000010ff */
[----:B------:R-:W-:-:S02]  /*76d0*/  LEA.HI.X.SX32 R7, R7, R45, 0x1, P1 ;  /* 0x0000002d07077211 */ /* 0x000fc400008f0eff */
[----:B------:R-:W-:Y:S01]  /*76e0*/  ISETP.LT.AND P1, PT, R8, UR15, !P0 ;  /* 0x0000000f08007c0c */ /* 0x000fe2000c721270 */
[----:B0-----:R-:W-:Y:S01]  /*76f0*/  VIADD R2, R0, 0xb ;  /* 0x0000000b00027836 */ /* 0x001fe20000000000 */
[----:B------:R-:W-:Y:S01]  /*7700*/  LEA R8, P6, R36, R43, 0x1 ;  /* 0x0000002b24087211 */ /* 0x000fe200078c08ff */
[----:B------:R-:W-:Y:S01]  /*7710*/  VIADD R3, R0, 0xc ;  /* 0x0000000c00037836 */ /* 0x000fe20000000000 */
[----:B------:R-:W-:Y:S02]  /*7720*/  F2FP.BF16.F32.PACK_AB R28, R29, R28 ;  /* 0x0000001c1d1c723e */ /* 0x000fe400000010ff */
[----:B--2---:R-:W-:Y:S02]  /*7730*/  PRMT R5, R10, 0x7610, R5 ;  /* 0x000076100a057816 */ /* 0x004fe40000000005 */
[C---:B------:R-:W-:Y:S01]  /*7740*/  LEA.HI.X.SX32 R9, R36.reuse, R45, 0x1, P6 ;  /* 0x0000002d24097211 */ /* 0x040fe200030f0eff */
[----:B------:R-:W-:Y:S01]  /*7750*/  VIADD R36, R36, UR4 ;  /* 0x0000000424247c36 */ /* 0x000fe20008000000 */
[----:B------:R-:W-:Y:S01]  /*7760*/  F2FP.BF16.F32.PACK_AB R30, R31, R30 ;  /* 0x0000001e1f1e723e */ /* 0x000fe200000010ff */
[----:B------:R0:W-:Y:S01]  /*7770*/  @P4 STG.E.U16 desc[UR20][R6.64], R5 ;  /* 0x0000000506004986 */ /* 0x0001e2000c101514 */
[----:B------:R-:W-:Y:S01]  /*7780*/  ISETP.LT.AND P4, PT, R2, UR15, !P0 ;  /* 0x0000000f02007c0c */ /* 0x000fe2000c781270 */
[C---:B------:R-:W-:Y:S01]  /*7790*/  VIADD R10, R36.reuse, UR4 ;  /* 0x00000004240a7c36 */ /* 0x040fe20008000000 */
[----:B------:R-:W-:Y:S01]  /*77a0*/  LEA R2, P6, R36, R43, 0x1 ;  /* 0x0000002b24027211 */ /* 0x000fe200078c08ff */
[----:B------:R2:W-:Y:S01]  /*77b0*/  @P3 STG.E.U16 desc[UR20][R8.64], R11 ;  /* 0x0000000b08003986 */ /* 0x0005e2000c101514 */
[----:B------:R-:W-:-:S02]  /*77c0*/  ISETP.LT.AND P3, PT, R3, UR15, !P0 ;  /* 0x0000000f03007c0c */ /* 0x000fc4000c761270 */
[----:B------:R-:W-:Y:S02]  /*77d0*/  LEA.HI.X.SX32 R3, R36, R45, 0x1, P6 ;  /* 0x0000002d24037211 */ /* 0x000fe400030f0eff */
[----:B------:R-:W-:Y:S02]  /*77e0*/  LEA R4, P6, R10, R43, 0x1 ;  /* 0x0000002b0a047211 */ /* 0x000fe400078c08ff */
[----:B------:R-:W-:Y:S01]  /*77f0*/  F2FP.BF16.F32.PACK_AB R32, R33, R32 ;  /* 0x000000202120723e */ /* 0x000fe200000010ff */
[----:B0-----:R-:W-:Y:S01]  /*7800*/  VIADD R6, R0, 0xd ;  /* 0x0000000d00067836 */ /* 0x001fe20000000000 */
[C---:B------:R-:W-:Y:S01]  /*7810*/  LEA.HI.X.SX32 R5, R10.reuse, R45, 0x1, P6 ;  /* 0x0000002d0a057211 */ /* 0x040fe200030f0eff */
[----:B------:R-:W-:Y:S01]  /*7820*/  VIADD R10, R10, UR4 ;  /* 0x000000040a0a7c36 */ /* 0x000fe20008000000 */
[----:B------:R0:W-:Y:S01]  /*7830*/  @P5 STG.E.U16 desc[UR20][R2.64], R12 ;  /* 0x0000000c02005986 */ /* 0x0001e2000c101514 */
[----:B--2---:R-:W-:Y:S01]  /*7840*/  PRMT R9, R12, 0x7632, R9 ;  /* 0x000076320c097816 */ /* 0x004fe20000000009 */
[----:B------:R-:W-:Y:S01]  /*7850*/  VIADD R7, R0, 0xe ;  /* 0x0000000e00077836 */ /* 0x000fe20000000000 */
[----:B------:R-:W-:Y:S01]  /*7860*/  ISETP.LT.AND P5, PT, R6, UR15, !P0 ;  /* 0x0000000f06007c0c */ /* 0x000fe2000c7a1270 */
[C---:B------:R-:W-:Y:S01]  /*7870*/  VIADD R11, R10.reuse, UR4 ;  /* 0x000000040a0b7c36 */ /* 0x040fe20008000000 */
[----:B------:R-:W-:Y:S01]  /*7880*/  LEA R6, P6, R10, R43, 0x1 ;  /* 0x0000002b0a067211 */ /* 0x000fe200078c08ff */
[----:B------:R2:W-:Y:S01]  /*7890*/  @P2 STG.E.U16 desc[UR20][R4.64], R9 ;  /* 0x0000000904002986 */ /* 0x0005e2000c101514 */
[----:B------:R-:W-:-:S02]  /*78a0*/  ISETP.LT.AND P2, PT, R7, UR15, !P0 ;  /* 0x0000000f07007c0c */ /* 0x000fc4000c741270 */
[----:B------:R-:W-:Y:S02]  /*78b0*/  LEA.HI.X.SX32 R7, R10, R45, 0x1, P6 ;  /* 0x0000002d0a077211 */ /* 0x000fe400030f0eff */
[----:B------:R-:W-:Y:S01]  /*78c0*/  LEA R8, P6, R11, R43, 0x1 ;  /* 0x0000002b0b087211 */ /* 0x000fe200078c08ff */
[C---:B0-----:R-:W-:Y:S01]  /*78d0*/  VIADD R2, R0.reuse, 0xf ;  /* 0x0000000f00027836 */ /* 0x041fe20000000000 */
[----:B------:R-:W-:Y:S01]  /*78e0*/  F2FP.BF16.F32.PACK_AB R34, R35, R34 ;  /* 0x000000222322723e */ /* 0x000fe200000010ff */
[----:B------:R0:W-:Y:S01]  /*78f0*/  @P1 STG.E.U16 desc[UR20][R6.64], R14 ;  /* 0x0000000e06001986 */ /* 0x0001e2000c101514 */
[----:B------:R-:W-:Y:S02]  /*7900*/  VIADD R3, R0, 0x10 ;  /* 0x0000001000037836 */ /* 0x000fe40000000000 */
[----:B------:R-:W-:Y:S02]  /*7910*/  ISETP.LT.AND P1, PT, R2, UR15, !P0 ;  /* 0x0000000f02007c0c */ /* 0x000fe4000c721270 */
[C---:B--2---:R-:W-:Y:S01]  /*7920*/  LEA.HI.X.SX32 R9, R11.reuse, R45, 0x1, P6 ;  /* 0x0000002d0b097211 */ /* 0x044fe200030f0eff */
[----:B------:R-:W-:Y:S01]  /*7930*/  VIADD R11, R11, UR4 ;  /* 0x000000040b0b7c36 */ /* 0x000fe20008000000 */
[----:B------:R-:W-:-:S03]  /*7940*/  PRMT R5, R14, 0x7632, R5 ;  /* 0x000076320e057816 */ /* 0x000fc60000000005 */
[C---:B------:R-:W-:Y:S01]  /*7950*/  VIADD R10, R11.reuse, UR4 ;  /* 0x000000040b0a7c36 */ /* 0x040fe20008000000 */
[----:B------:R-:W-:Y:S01]  /*7960*/  LEA R2, P6, R11, R43, 0x1 ;  /* 0x0000002b0b027211 */ /* 0x000fe200078c08ff */
[----:B------:R2:W-:Y:S01]  /*7970*/  @P4 STG.E.U16 desc[UR20][R8.64], R5 ;  /* 0x0000000508004986 */ /* 0x0005e2000c101514 */
[----:B------:R-:W-:Y:S01]  /*7980*/  ISETP.LT.AND P4, PT, R3, UR15, !P0 ;  /* 0x0000000f03007c0c */ /* 0x000fe2000c781270 */
[C---:B0-----:R-:W-:Y:S01]  /*7990*/  VIADD R6, R0.reuse, 0x11 ;  /* 0x0000001100067836 */ /* 0x041fe20000000000 */
[----:B------:R-:W-:Y:S01]  /*79a0*/  LEA.HI.X.SX32 R3, R11, R45, 0x1, P6 ;  /* 0x0000002d0b037211 */ /* 0x000fe200030f0eff */
[----:B------:R-:W-:Y:S01]  /*79b0*/  VIADD R7, R0, 0x12 ;  /* 0x0000001200077836 */ /* 0x000fe20000000000 */
[----:B------:R-:W-:Y:S01]  /*79c0*/  LEA R4, P6, R10, R43, 0x1 ;  /* 0x0000002b0a047211 */ /* 0x000fe200078c08ff */
[----:B------:R-:W-:Y:S02]  /*79d0*/  VIADD R14, R0, 0x1e ;  /* 0x0000001e000e7836 */ /* 0x000fe40000000000 */
[----:B------:R0:W-:Y:S01]  /*79e0*/  @P3 STG.E.U16 desc[UR20][R2.64], R16 ;  /* 0x0000001002003986 */ /* 0x0001e2000c101514 */
[----:B------:R-:W-:-:S02]  /*79f0*/  ISETP.LT.AND P3, PT, R6, UR15, !P0 ;  /* 0x0000000f06007c0c */ /* 0x000fc4000c761270 */
[C---:B--2---:R-:W-:Y:S01]  /*7a00*/  LEA.HI.X.SX32 R5, R10.reuse, R45, 0x1, P6 ;  /* 0x0000002d0a057211 */ /* 0x044fe200030f0eff */
[----:B------:R-:W-:Y:S01]  /*7a10*/  VIADD R10, R10, UR4 ;  /* 0x000000040a0a7c36 */ /* 0x000fe20008000000 */
[----:B------:R-:W-:-:S03]  /*7a20*/  PRMT R9, R16, 0x7632, R9 ;  /* 0x0000763210097816 */ /* 0x000fc60000000009 */
[C---:B------:R-:W-:Y:S01]  /*7a30*/  VIADD R11, R10.reuse, UR4 ;  /* 0x000000040a0b7c36 */ /* 0x040fe20008000000 */
[----:B------:R-:W-:Y:S01]  /*7a40*/  LEA R6, P6, R10, R43, 0x1 ;  /* 0x0000002b0a067211 */ /* 0x000fe200078c08ff */
[----:B------:R2:W-:Y:S01]  /*7a50*/  @P5 STG.E.U16 desc[UR20][R4.64], R9 ;  /* 0x0000000904005986 */ /* 0x0005e2000c101514 */
[----:B------:R-:W-:Y:S01]  /*7a60*/  ISETP.LT.AND P5, PT, R7, UR15, !P0 ;  /* 0x0000000f07007c0c */ /* 0x000fe2000c7a1270 */
[----:B0-----:R-:W-:Y:S01]  /*7a70*/  VIADD R2, R0, 0x13 ;  /* 0x0000001300027836 */ /* 0x001fe20000000000 */
[----:B------:R-:W-:Y:S01]  /*7a80*/  LEA.HI.X.SX32 R7, R10, R45, 0x1, P6 ;  /* 0x0000002d0a077211 */ /* 0x000fe200030f0eff */
[----:B------:R-:W-:Y:S01]  /*7a90*/  VIADD R3, R0, 0x14 ;  /* 0x0000001400037836 */ /* 0x000fe20000000000 */
[----:B------:R-:W-:-:S03]  /*7aa0*/  LEA R8, P6, R11, R43, 0x1 ;  /* 0x0000002b0b087211 */ /* 0x000fc600078c08ff */
[----:B------:R0:W-:Y:S01]  /*7ab0*/  @P2 STG.E.U16 desc[UR20][R6.64], R18 ;  /* 0x0000001206002986 */ /* 0x0001e2000c101514 */
        /* <DEDUP_REMOVED lines=26> */
[C---:B--2---:R-:W-:Y:S01]  /*7c60*/  LEA.HI.X.SX32 R9, R11.reuse, R45, 0x1, P6 ;  /* 0x0000002d0b097211 */ /* 0x044fe200030f0eff */
[----:B------:R-:W-:Y:S01]  /*7c70*/  VIADD R11, R11, UR4 ;  /* 0x000000040b0b7c36 */ /* 0x000fe20008000000 */
[----:B------:R-:W-:Y:S02]  /*7c80*/  PRMT R5, R22, 0x7632, R5 ;  /* 0x0000763216057816 */ /* 0x000fe40000000005 */
[----:B------:R-:W-:Y:S01]  /*7c90*/  ISETP.LT.AND P6, PT, R2, UR15, !P0 ;  /* 0x0000000f02007c0c */ /* 0x000fe2000c7c1270 */
[C---:B------:R-:W-:Y:S01]  /*7ca0*/  VIADD R10, R11.reuse, UR4 ;  /* 0x000000040b0a7c36 */ /* 0x040fe20008000000 */
[----:B------:R-:W-:Y:S01]  /*7cb0*/  LEA R2, P5, R11, R43, 0x1 ;  /* 0x0000002b0b027211 */ /* 0x000fe200078a08ff */
[----:B------:R2:W-:Y:S01]  /*7cc0*/  @P2 STG.E.U16 desc[UR20][R8.64], R5 ;  /* 0x0000000508002986 */ /* 0x0005e2000c101514 */
[----:B------:R-:W-:Y:S01]  /*7cd0*/  ISETP.LT.AND P2, PT, R3, UR15, !P0 ;  /* 0x0000000f03007c0c */ /* 0x000fe2000c741270 */
[C---:B0-----:R-:W-:Y:S01]  /*7ce0*/  VIADD R6, R0.reuse, 0x19 ;  /* 0x0000001900067836 */ /* 0x041fe20000000000 */
[----:B------:R-:W-:Y:S01]  /*7cf0*/  LEA.HI.X.SX32 R3, R11, R45, 0x1, P5 ;  /* 0x0000002d0b037211 */ /* 0x000fe200028f0eff */
[----:B------:R-:W-:Y:S01]  /*7d00*/  VIADD R11, R0, 0x1d ;  /* 0x0000001d000b7836 */ /* 0x000fe20000000000 */
[----:B------:R-:W-:-:S02]  /*7d10*/  LEA R4, P5, R10, R43, 0x1 ;  /* 0x0000002b0a047211 */ /* 0x000fc400078a08ff */
[----:B------:R-:W-:Y:S01]  /*7d20*/  PRMT R7, R24, 0x7632, R7 ;  /* 0x0000763218077816 */ /* 0x000fe20000000007 */
[----:B------:R-:W-:Y:S01]  /*7d30*/  @P1 STG.E.U16 desc[UR20][R2.64], R24 ;  /* 0x0000001802001986 */ /* 0x000fe2000c101514 */
[----:B------:R-:W-:Y:S02]  /*7d40*/  ISETP.LT.AND P1, PT, R6, UR15, !P0 ;  /* 0x0000000f06007c0c */ /* 0x000fe4000c721270 */
[C---:B--2---:R-:W-:Y:S01]  /*7d50*/  LEA.HI.X.SX32 R5, R10.reuse, R45, 0x1, P5 ;  /* 0x0000002d0a057211 */ /* 0x044fe200028f0eff */
[----:B------:R-:W-:Y:S02]  /*7d60*/  VIADD R10, R10, UR4 ;  /* 0x000000040a0a7c36 */ /* 0x000fe40008000000 */
[----:B------:R-:W-:Y:S02]  /*7d70*/  VIADD R9, R0, 0x1a ;  /* 0x0000001a00097836 */ /* 0x000fe40000000000 */
[----:B------:R0:W-:Y:S01]  /*7d80*/  @P4 STG.E.U16 desc[UR20][R4.64], R7 ;  /* 0x0000000704004986 */ /* 0x0001e2000c101514 */
[----:B------:R-:W-:Y:S01]  /*7d90*/  LEA R6, P4, R10, R43, 0x1 ;  /* 0x0000002b0a067211 */ /* 0x000fe200078808ff */
[C---:B------:R-:W-:Y:S01]  /*7da0*/  VIADD R8, R0.reuse, 0x1b ;  /* 0x0000001b00087836 */ /* 0x040fe20000000000 */
[----:B------:R-:W-:Y:S01]  /*7db0*/  ISETP.LT.AND P5, PT, R9, UR15, !P0 ;  /* 0x0000000f09007c0c */ /* 0x000fe2000c7a1270 */
[----:B------:R-:W-:Y:S01]  /*7dc0*/  VIADD R9, R0, 0x1c ;  /* 0x0000001c00097836 */ /* 0x000fe20000000000 */
[C---:B0-----:R-:W-:Y:S01]  /*7dd0*/  LEA.HI.X.SX32 R7, R10.reuse, R45, 0x1, P4 ;  /* 0x0000002d0a077211 */ /* 0x041fe200020f0eff */
[----:B------:R-:W-:Y:S01]  /*7de0*/  VIADD R10, R10, UR4 ;  /* 0x000000040a0a7c36 */ /* 0x000fe20008000000 */
[----:B------:R-:W-:-:S03]  /*7df0*/  ISETP.LT.AND P4, PT, R8, UR15, !P0 ;  /* 0x0000000f08007c0c */ /* 0x000fc6000c781270 */
[----:B------:R0:W-:Y:S01]  /*7e00*/  @P3 STG.E.U16 desc[UR20][R6.64], R26 ;  /* 0x0000001a06003986 */ /* 0x0001e2000c101514 */
[C---:B------:R-:W-:Y:S01]  /*7e10*/  LEA R2, P3, R10.reuse, R43, 0x1 ;  /* 0x0000002b0a027211 */ /* 0x040fe200078608ff */
[----:B------:R-:W-:-:S03]  /*7e20*/  VIADD R5, R10, UR4 ;  /* 0x000000040a057c36 */ /* 0x000fc60008000000 */
[----:B------:R-:W-:Y:S01]  /*7e30*/  LEA.HI.X.SX32 R3, R10, R45, 0x1, P3 ;  /* 0x0000002d0a037211 */ /* 0x000fe200018f0eff */
[C---:B------:R-:W-:Y:S01]  /*7e40*/  VIADD R8, R5.reuse, UR4 ;  /* 0x0000000405087c36 */ /* 0x040fe20008000000 */
[----:B------:R-:W-:-:S04]  /*7e50*/  LEA R4, P3, R5, R43, 0x1 ;  /* 0x0000002b05047211 */ /* 0x000fc800078608ff */
[----:B------:R-:W-:Y:S02]  /*7e60*/  LEA.HI.X.SX32 R5, R5, R45, 0x1, P3 ;  /* 0x0000002d05057211 */ /* 0x000fe400018f0eff */
[----:B0-----:R-:W-:Y:S02]  /*7e70*/  PRMT R7, R26, 0x7632, R7 ;  /* 0x000076321a077816 */ /* 0x001fe40000000007 */
[----:B------:R-:W-:Y:S01]  /*7e80*/  ISETP.LT.AND P3, PT, R9, UR15, !P0 ;  /* 0x0000000f09007c0c */ /* 0x000fe2000c761270 */
[C---:B------:R-:W-:Y:S02]  /*7e90*/  VIADD R9, R8.reuse, UR4 ;  /* 0x0000000408097c36 */ /* 0x040fe40008000000 */
[----:B------:R0:W-:Y:S01]  /*7ea0*/  @P6 STG.E.U16 desc[UR20][R2.64], R7 ;  /* 0x0000000702006986 */ /* 0x0001e2000c101514 */
[----:B------:R-:W-:Y:S01]  /*7eb0*/  LEA R6, P6, R8, R43, 0x1 ;  /* 0x0000002b08067211 */ /* 0x000fe200078c08ff */
[----:B------:R-:W-:Y:S02]  /*7ec0*/  VIADD R10, R9, UR4 ;  /* 0x00000004090a7c36 */ /* 0x000fe40008000000 */
[----:B------:R2:W-:Y:S01]  /*7ed0*/  @P2 STG.E.U16 desc[UR20][R4.64], R28 ;  /* 0x0000001c04002986 */ /* 0x0005e2000c101514 */
[----:B------:R-:W-:Y:S01]  /*7ee0*/  ISETP.LT.AND P2, PT, R11, UR15, !P0 ;  /* 0x0000000f0b007c0c */ /* 0x000fe2000c741270 */
[----:B------:R-:W-:-:S04]  /*7ef0*/  VIADD R11, R10, UR4 ;  /* 0x000000040a0b7c36 */ /* 0x000fc80008000000 */
[----:B------:R-:W-:Y:S01]  /*7f00*/  VIADD R12, R11, UR4 ;  /* 0x000000040b0c7c36 */ /* 0x000fe20008000000 */
[----:B0-----:R-:W-:Y:S02]  /*7f10*/  LEA.HI.X.SX32 R7, R8, R45, 0x1, P6 ;  /* 0x0000002d08077211 */ /* 0x001fe400030f0eff */
[----:B------:R-:W-:Y:S01]  /*7f20*/  PRMT R3, R28, 0x7632, R3 ;  /* 0x000076321c037816 */ /* 0x000fe20000000003 */
[----:B------:R-:W-:Y:S01]  /*7f30*/  VIADD R13, R12, UR4 ;  /* 0x000000040c0d7c36 */ /* 0x000fe20008000000 */
[----:B------:R-:W-:-:S03]  /*7f40*/  LEA R8, P6, R9, R43, 0x1 ;  /* 0x0000002b09087211 */ /* 0x000fc600078c08ff */
[----:B------:R0:W-:Y:S01]  /*7f50*/  @P1 STG.E.U16 desc[UR20][R6.64], R3 ;  /* 0x0000000306001986 */ /* 0x0001e2000c101514 */
[----:B------:R-:W-:Y:S02]  /*7f60*/  LEA.HI.X.SX32 R9, R9, R45, 0x1, P6 ;  /* 0x0000002d09097211 */ /* 0x000fe400030f0eff */
[CC--:B------:R-:W-:Y:S02]  /*7f70*/  LEA R2, P1, R10.reuse, R43.reuse, 0x1 ;  /* 0x0000002b0a027211 */ /* 0x0c0fe400078208ff */
[C---:B--2---:R-:W-:Y:S01]  /*7f80*/  LEA R4, P6, R11.reuse, R43, 0x1 ;  /* 0x0000002b0b047211 */ /* 0x044fe200078c08ff */
[----:B------:R-:W-:Y:S03]  /*7f90*/  @P5 STG.E.U16 desc[UR20][R8.64], R30 ;  /* 0x0000001e08005986 */ /* 0x000fe6000c101514 */
[-C--:B------:R-:W-:Y:S02]  /*7fa0*/  LEA.HI.X.SX32 R5, R11, R45.reuse, 0x1, P6 ;  /* 0x0000002d0b057211 */ /* 0x080fe400030f0eff */
[----:B0-----:R-:W-:Y:S01]  /*7fb0*/  LEA.HI.X.SX32 R3, R10, R45, 0x1, P1 ;  /* 0x0000002d0a037211 */ /* 0x001fe200008f0eff */
[----:B------:R-:W-:Y:S01]  /*7fc0*/  VIADD R7, R0, 0x1f ;  /* 0x0000001f00077836 */ /* 0x000fe20000000000 */
[----:B------:R-:W-:Y:S01]  /*7fd0*/  LEA R10, P6, R12, R43, 0x1 ;  /* 0x0000002b0c0a7211 */ /* 0x000fe200078c08ff */
[----:B------:R-:W-:Y:S01]  /*7fe0*/  VIADD R0, R13, UR4 ;  /* 0x000000040d007c36 */ /* 0x000fe20008000000 */
[----:B------:R-:W-:-:S02]  /*7ff0*/  ISETP.LT.AND P1, PT, R14, UR15, !P0 ;  /* 0x0000000f0e007c0c */ /* 0x000fc4000c721270 */
[----:B------:R-:W-:Y:S02]  /*8000*/  LEA.HI.X.SX32 R11, R12, R45, 0x1, P6 ;  /* 0x0000002d0c0b7211 */ /* 0x000fe400030f0eff */
[----:B------:R-:W-:Y:S02]  /*8010*/  LEA R6, P6, R13, R43, 0x1 ;  /* 0x0000002b0d067211 */ /* 0x000fe400078c08ff */
[----:B------:R-:W-:Y:S02]  /*8020*/  ISETP.LT.AND P0, PT, R7, UR15, !P0 ;  /* 0x0000000f07007c0c */ /* 0x000fe4000c701270 */
[----:B------:R-:W-:Y:S02]  /*8030*/  LEA.HI.X.SX32 R7, R13, R45, 0x1, P6 ;  /* 0x0000002d0d077211 */ /* 0x000fe400030f0eff */
[----:B------:R-:W-:-:S04]  /*8040*/  LEA R12, P6, R0, R43, 0x1 ;  /* 0x0000002b000c7211 */ /* 0x000fc800078c08ff */
[----:B------:R-:W-:Y:S02]  /*8050*/  LEA.HI.X.SX32 R13, R0, R45, 0x1, P6 ;  /* 0x0000002d000d7211 */ /* 0x000fe400030f0eff */
[----:B------:R-:W-:-:S05]  /*8060*/  PRMT R0, R30, 0x7632, R0 ;  /* 0x000076321e007816 */ /* 0x000fca0000000000 */
[----:B------:R0:W-:Y:S04]  /*8070*/  @P4 STG.E.U16 desc[UR20][R2.64], R0 ;  /* 0x0000000002004986 */ /* 0x0001e8000c101514 */
[----:B------:R2:W-:Y:S01]  /*8080*/  @P3 STG.E.U16 desc[UR20][R4.64], R32 ;  /* 0x0000002004003986 */ /* 0x0005e2000c101514 */
[----:B0-----:R-:W-:Y:S02]  /*8090*/  PRMT R3, R32, 0x7632, R3 ;  /* 0x0000763220037816 */ /* 0x001fe40000000003 */
[----:B--2---:R-:W-:-:S03]  /*80a0*/  PRMT R5, R34, 0x7632, R5 ;  /* 0x0000763222057816 */ /* 0x004fc60000000005 */
[----:B------:R0:W-:Y:S04]  /*80b0*/  @P2 STG.E.U16 desc[UR20][R10.64], R3 ;  /* 0x000000030a002986 */ /* 0x0001e8000c101514 */
[----:B------:R0:W-:Y:S04]  /*80c0*/  @P1 STG.E.U16 desc[UR20][R6.64], R34 ;  /* 0x0000002206001986 */ /* 0x0001e8000c101514 */
[----:B------:R0:W-:Y:S01]  /*80d0*/  @P0 STG.E.U16 desc[UR20][R12.64], R5 ;  /* 0x000000050c000986 */ /* 0x0001e2000c101514 */
[----:B-1----:R-:W-:Y:S06]  /*80e0*/  BAR.SYNC.DEFER_BLOCKING 0x0 ;  /* 0x0000000000007b1d */ /* 0x002fec0000010000 */
[----:B------:R-:W-:Y:S05]  /*80f0*/  BRA.U UP0, `(.L_x_14) ;  /* 0x0000000100a07547 */ /* 0x000fea000b800000 */
[----:B------:R-:W1:Y:S01]  /*8100*/  S2UR UR5, SR_CgaCtaId ;  /* 0x00000000000579c3 */ /* 0x000e620000008800 */
[----:B------:R-:W-:Y:S01]  /*8110*/  NOP ;  /* 0x0000000000007918 */ /* 0x000fe20000000000 */
[----:B------:R-:W-:Y:S01]  /*8120*/  UMOV UR4, 0x50 ;  /* 0x0000005000047882 */ /* 0x000fe20000000000 */
[----:B------:R-:W-:Y:S02]  /*8130*/  IMAD.U32 R0, RZ, RZ, UR8 ;  /* 0x00000008ff007e24 */ /* 0x000fe4000f8e00ff */
[----:B0-----:R-:W-:Y:S02]  /*8140*/  IMAD.MOV.U32 R3, RZ, RZ, 0xf ;  /* 0x0000000fff037424 */ /* 0x001fe400078e00ff */
[----:B------:R-:W-:Y:S01]  /*8150*/  IMAD.MOV.U32 R7, RZ, RZ, 0x1 ;  /* 0x00000001ff077424 */ /* 0x000fe200078e00ff */
[----:B------:R-:W-:-:S04]  /*8160*/  LOP3.LUT R0, R0, 0xffff, RZ, 0xc0, !PT ;  /* 0x0000ffff00007812 */ /* 0x000fc800078ec0ff */
[----:B------:R-:W-:-:S05]  /*8170*/  SHF.R.U32.HI R0, RZ, 0x5, R0 ;  /* 0x00000005ff007819 */ /* 0x000fca0000011600 */
[----:B------:R-:W-:Y:S01]  /*8180*/  VIADD R2, R0, 0x10 ;  /* 0x0000001000027836 */ /* 0x000fe20000000000 */
[----:B------:R-:W-:Y:S01]  /*8190*/  SHF.L.U32 R0, R3, R0, RZ ;  /* 0x0000000003007219 */ /* 0x000fe200000006ff */
[----:B-1----:R-:W-:-:S03]  /*81a0*/  ULEA UR6, UR5, UR4, 0x18 ;  /* 0x0000000405067291 */ /* 0x002fc6000f8ec0ff */
[----:B------:R-:W-:-:S04]  /*81b0*/  SHF.L.U32 R3, R7, R2, RZ ;  /* 0x0000000207037219 */ /* 0x000fc800000006ff */
[----:B------:R-:W-:Y:S02]  /*81c0*/  LOP3.LUT R0, R3, R0, RZ, 0xfc, !PT ;  /* 0x0000000003007212 */ /* 0x000fe400078efcff */
[----:B------:R-:W0:Y:S02]  /*81d0*/  LDS R5, [UR6] ;  /* 0x00000006ff057984 */ /* 0x000e240008000800 */
[C---:B------:R-:W-:Y:S02]  /*81e0*/  LOP3.LUT R2, R0.reuse, 0xffff, RZ, 0xc0, !PT ;  /* 0x0000ffff00027812 */ /* 0x040fe400078ec0ff */
[----:B0-----:R-:W-:-:S04]  /*81f0*/  LOP3.LUT R3, R0, 0xffff, R5, 0x80, !PT ;  /* 0x0000ffff00037812 */ /* 0x001fc800078e8005 */
[----:B------:R-:W-:-:S13]  /*8200*/  ISETP.NE.AND P0, PT, R3, R2, PT ;  /* 0x000000020300720c */ /* 0x000fda0003f05270 */
[----:B------:R-:W-:Y:S05]  /*8210*/  @P0 BRA `(.L_x_15) ;  /* 0x0000000000500947 */ /* 0x000fea0003800000 */
[----:B------:R-:W-:Y:S02]  /*8220*/  SHF.R.U32.HI R5, RZ, 0x10, R5 ;  /* 0x00000010ff057819 */ /* 0x000fe40000011605 */
[----:B------:R-:W-:-:S04]  /*8230*/  SHF.R.U32.HI R2, RZ, 0x10, R0 ;  /* 0x00000010ff027819 */ /* 0x000fc80000011600 */
[----:B------:R-:W-:-:S04]  /*8240*/  LOP3.LUT R5, R5, R2, RZ, 0xc0, !PT ;  /* 0x0000000205057212 */ /* 0x000fc800078ec0ff */
[----:B------:R-:W-:-:S13]  /*8250*/  ISETP.NE.AND P0, PT, R5, R2, PT ;  /* 0x000000020500720c */ /* 0x000fda0003f05270 */
[----:B------:R-:W-:Y:S05]  /*8260*/  @P0 BRA `(.L_x_16) ;  /* 0x0000000000300947 */ /* 0x000fea0003800000 */
[----:B------:R-:W-:Y:S01]  /*8270*/  R2UR UR4, R0 ;  /* 0x00000000000472ca */ /* 0x000fe200000e0000 */
[----:B------:R-:W-:Y:S01]  /*8280*/  VOTEU.ANY UR5, UPT, PT ;  /* 0x0000000000057886 */ /* 0x000fe200038e0100 */
[----:B------:R-:W0:Y:S01]  /*8290*/  S2R R0, SR_LANEID ;  /* 0x0000000000007919 */ /* 0x000e220000000000 */
[----:B------:R-:W-:-:S10]  /*82a0*/  UFLO.U32 UR5, UR5 ;  /* 0x00000005000572bd */ /* 0x000fd400080e0000 */
[----:B------:R-:W-:-:S06]  /*82b0*/  ULOP3.LUT UR4, URZ, UR4, URZ, 0x33, !UPT ;  /* 0x00000004ff047292 */ /* 0x000fcc000f8e33ff */
[----:B------:R-:W-:-:S04]  /*82c0*/  IMAD.U32 R2, RZ, RZ, UR4 ;  /* 0x00000004ff027e24 */ /* 0x000fc8000f8e00ff */
[----:B------:R-:W1:Y:S02]  /*82d0*/  REDUX UR7, R2 ;  /* 0x00000000020773c4 */ /* 0x000e640000000000 */
[----:B------:R2:W-:Y:S01]  /*82e0*/  UTCATOMSWS.AND URZ, UR4 ;  /* 0x0000000400ff79e3 */ /* 0x0005e20008000000 */
[----:B0-----:R-:W-:Y:S01]  /*82f0*/  ISETP.EQ.U32.AND P0, PT, R0, UR5, PT ;  /* 0x0000000500007c0c */ /* 0x001fe2000bf02070 */
[----:B-1----:R-:W-:-:S12]  /*8300*/  IMAD.U32 R0, RZ, RZ, UR7 ;  /* 0x00000007ff007e24 */ /* 0x002fd8000f8e00ff */
[----:B------:R2:W-:Y:S01]  /*8310*/  @P0 ATOMS.AND RZ, [UR6], R0 ;  /* 0x00000000ffff098c */ /* 0x0005e2000a800006 */
[----:B------:R-:W-:Y:S05]  /*8320*/  BRA `(.L_x_14) ;  /* 0x0000000000147947 */ /* 0x000fea0003800000 */
.L_x_16:
[----:B------:R-:W-:-:S07]  /*8330*/  MOV R2, 0x8350 ;  /* 0x0000835000027802 */ /* 0x000fce0000000f00 */
[----:B------:R-:W-:Y:S05]  /*8340*/  CALL.REL.NOINC `($__internal_0_$__cuda_sm10x_tcgen05_guardrail_trap_col_being_dealloced_not_returned_by_alloc) ;  /* 0x00000000002c7944 */ /* 0x000fea0003c00000 */
[----:B------:R-:W-:Y:S05]  /*8350*/  BRA `(.L_x_14) ;  /* 0x0000000000087947 */ /* 0x000fea0003800000 */
.L_x_15:
[----:B------:R-:W-:-:S07]  /*8360*/  MOV R2, 0x8380 ;  /* 0x0000838000027802 */ /* 0x000fce0000000f00 */
[----:B------:R-:W-:Y:S05]  /*8370*/  CALL.REL.NOINC `($__internal_2_$__cuda_sm10x_tcgen05_guardrail_trap_unallocated_columns_being_dealloced) ;  /* 0x0000000000387944 */ /* 0x000fea0003c00000 */
.L_x_14:
[----:B------:R-:W-:Y:S01]  /*8380*/  NOP ;  /* 0x0000000000007918 */ /* 0x000fe20000000000 */
[----:B--2---:R-:W-:Y:S05]  /*8390*/  EXIT ;  /* 0x000000000000794d */ /* 0x004fea0003800000 */
.L_x_9:
[----:B------:R-:W0:Y:S02]  /*83a0*/  SYNCS.PHASECHK.TRANS64.TRYWAIT P2, [UR6], R11 ;  /* 0x0000000bff0075a7 */ /* 0x000e240008041106 */
[----:B0-----:R-:W-:Y:S05]  /*83b0*/  @!P2 BRA `(.L_x_9) ;  /* 0xfffffffc00f8a947 */ /* 0x001fea000383ffff */
[----:B------:R-:W-:Y:S05]  /*83c0*/  BRA `(.L_x_17) ;  /* 0xffffffe400787947 */ /* 0x000fea000383ffff */
.L_x_13:
[----:B------:R-:W1:Y:S02]  /*83d0*/  SYNCS.PHASECHK.TRANS64.TRYWAIT P0, [UR6], R3 ;  /* 0x00000003ff0075a7 */ /* 0x000e640008001106 */
[----:B-1----:R-:W-:Y:S05]  /*83e0*/  @!P0 BRA `(.L_x_13) ;  /* 0xfffffffc00f88947 */ /* 0x002fea000383ffff */
[----:B------:R-:W-:Y:S05]  /*83f0*/  BRA `(.L_x_12) ;  /* 0xffffffec00847947 */ /* 0x000fea000383ffff */
        .weak           $__internal_0_$__cuda_sm10x_tcgen05_guardrail_trap_col_being_dealloced_not_returned_by_alloc
        .type           $__internal_0_$__cuda_sm10x_tcgen05_guardrail_trap_col_being_dealloced_not_returned_by_alloc,@function
        .size           $__internal_0_$__cuda_sm10x_tcgen05_guardrail_trap_col_being_dealloced_not_returned_by_alloc,($__internal_1_$__cuda_sm10x_tcgen05_guardrail_trap_phase_invalid_during_alloc - $__internal_0_$__cuda_sm10x_tcgen05_guardrail_trap_col_being_dealloced_not_returned_by_alloc)
$__internal_0_$__cuda_sm10x_tcgen05_guardrail_trap_col_being_dealloced_not_returned_by_alloc:
[----:B------:R-:W-:Y:S05]  /*8400*/  BPT.TRAP 0x1 ;  /* 0x000000040000795c */ /* 0x000fea0000300000 */
[----:B------:R-:W-:-:S04]  /*8410*/  IMAD.MOV.U32 R3, RZ, RZ, 0x0 ;  /* 0x00000000ff037424 */ /* 0x000fc800078e00ff */
[----:B------:R-:W-:Y:S05]  /*8420*/  RET.REL.NODEC R2 `(matmul_kernel) ;  /* 0xffffff7802f47950 */ /* 0x000fea0003c3ffff */
        .weak           $__internal_1_$__cuda_sm10x_tcgen05_guardrail_trap_phase_invalid_during_alloc
        .type           $__internal_1_$__cuda_sm10x_tcgen05_guardrail_trap_phase_invalid_during_alloc,@function
        .size           $__internal_1_$__cuda_sm10x_tcgen05_guardrail_trap_phase_invalid_during_alloc,($__internal_2_$__cuda_sm10x_tcgen05_guardrail_trap_unallocated_columns_being_dealloced - $__internal_1_$__cuda_sm10x_tcgen05_guardrail_trap_phase_invalid_during_alloc)
$__internal_1_$__cuda_sm10x_tcgen05_guardrail_trap_phase_invalid_during_alloc:
[----:B------:R-:W-:Y:S05]  /*8430*/  BPT.TRAP 0x1 ;  /* 0x000000040000795c */ /* 0x000fea0000300000 */
[----:B------:R-:W-:-:S04]  /*8440*/  IMAD.MOV.U32 R3, RZ, RZ, 0x0 ;  /* 0x00000000ff037424 */ /* 0x000fc800078e00ff */
[----:B------:R-:W-:Y:S05]  /*8450*/  RET.REL.NODEC R2 `(matmul_kernel) ;  /* 0xffffff7802e87950 */ /* 0x000fea0003c3ffff */
        .weak           $__internal_2_$__cuda_sm10x_tcgen05_guardrail_trap_unallocated_columns_being_dealloced
        .type           $__internal_2_$__cuda_sm10x_tcgen05_guardrail_trap_unallocated_columns_being_dealloced,@function
        .size           $__internal_2_$__cuda_sm10x_tcgen05_guardrail_trap_unallocated_columns_being_dealloced,(.L_x_21 - $__internal_2_$__cuda_sm10x_tcgen05_guardrail_trap_unallocated_columns_being_dealloced)
$__internal_2_$__cuda_sm10x_tcgen05_guardrail_trap_unallocated_columns_being_dealloced:
[----:B------:R-:W-:Y:S05]  /*8460*/  BPT.TRAP 0x1 ;  /* 0x000000040000795c */ /* 0x000fea0000300000 */
[----:B------:R-:W-:-:S04]  /*8470*/  IMAD.MOV.U32 R3, RZ, RZ, 0x0 ;  /* 0x00000000ff037424 */ /* 0x000fc800078e00ff */
[----:B------:R-:W-:Y:S05]  /*8480*/  RET.REL.NODEC R2 `(matmul_kernel) ;  /* 0xffffff7802dc7950 */ /* 0x000fea0003c3ffff */
.L_x_18:
[----:B------:R-:W-:-:S00]  /*8490*/  BRA `(.L_x_18) ;  /* 0xfffffffc00fc7947 */ /* 0x000fc0000383ffff */
[----:B------:R-:W-:-:S00]  /*84a0*/  NOP ;  /* 0x0000000000007918 */ /* 0x000fc00000000000 */
        /* <DEDUP_REMOVED lines=13> */
.L_x_21:


//--------------------- .nv.shared.matmul_kernel  --------------------------
	.section	.nv.shared.matmul_kernel,"aw",@nobits
	.sectionflags	@""
	.align	16
	.zero		1024


//--------------------- .nv.shared.reserved.0     --------------------------
	.section	.nv.shared.reserved.0,"aw",@nobits
	.align	8
	.weak		__nv_reservedSMEM_offset_0_alias
	.size		__nv_reservedSMEM_offset_0_alias, 0, 64
	.other		__nv_reservedSMEM_offset_0_alias,@"STO_CUDA_RESERVED_SHARED STV_DEFAULT"
__nv_reservedSMEM_offset_0_alias:
	.zero		0
.nv.shared.reserved.0:
	.zero		64
	.weak		__nv_reservedSMEM_allocation_phase
	.type		__nv_reservedSMEM_allocation_phase,@object
	.size		__nv_reservedSMEM_allocation_phase,(.L_0 - __nv_reservedSMEM_allocation_phase)
__nv_reservedSMEM_allocation_phase:
	.zero		1
.L_0:
	.zero		7
	.weak		__nv_reservedSMEM_devtool_atexit_pc
	.type		__nv_reservedSMEM_devtool_atexit_pc,@object
	.size		__nv_reservedSMEM_devtool_atexit_pc,(__nv_reservedSMEM_allocation_mask - __nv_reservedSMEM_devtool_atexit_pc)
__nv_reservedSMEM_devtool_atexit_pc:
	.zero		8
	.weak		__nv_reservedSMEM_allocation_mask
	.type		__nv_reservedSMEM_allocation_mask,@object
	.size		__nv_reservedSMEM_allocation_mask,(.L_2 - __nv_reservedSMEM_allocation_mask)
__nv_reservedSMEM_allocation_mask:
	.zero		4
.L_2:


//--------------------- .nv.constant0.matmul_kernel --------------------------
	.section	.nv.constant0.matmul_kernel,"a",@progbits
	.sectionflags	@""
	.align	4
.nv.constant0.matmul_kernel:
	.zero		976


//--------------------- SYMBOLS --------------------------

	.type		.nv.reservedSmem.offset0,@object
	.size		.nv.reservedSmem.offset0,0x4
	.type		.nv.reservedSmem.cap,@object
	.size		.nv.reservedSmem.cap,0x4
